	.headerflags	@"EF_CUDA_TEXMODE_UNIFIED EF_CUDA_64BIT_ADDRESS EF_CUDA_ACCELERATORS EF_CUDA_SM90 EF_CUDA_VIRTUAL_SM(EF_CUDA_SM90)"
	.elftype	@"ET_EXEC"


//--------------------- .nv.info                  --------------------------
	.section	.nv.info,"",@"SHT_CUDA_INFO"
	.align	4


	//----- nvinfo : EIATTR_REGCOUNT
	.align		4
        /*0000*/ 	.byte	0x04, 0x2f
        /*0002*/ 	.short	(.L_1 - .L_0)
	.align		4
.L_0:
        /*0004*/ 	.word	index@(triton_poi_fused_convolution_max_pool2d_with_indices_15)
        /*0008*/ 	.word	0x0000005a


	//----- nvinfo : EIATTR_MIN_STACK_SIZE
	.align		4
.L_1:
        /*000c*/ 	.byte	0x04, 0x12
        /*000e*/ 	.short	(.L_3 - .L_2)
	.align		4
.L_2:
        /*0010*/ 	.word	index@(triton_poi_fused_convolution_max_pool2d_with_indices_15)
        /*0014*/ 	.word	0x00000000


	//----- nvinfo : EIATTR_FRAME_SIZE
	.align		4
.L_3:
        /*0018*/ 	.byte	0x04, 0x11
        /*001a*/ 	.short	(.L_5 - .L_4)
	.align		4
.L_4:
        /*001c*/ 	.word	index@(triton_poi_fused_convolution_max_pool2d_with_indices_15)
        /*0020*/ 	.word	0x00000000


	//----- nvinfo : EIATTR_MIN_STACK_SIZE
	.align		4
.L_5:
        /*0024*/ 	.byte	0x04, 0x12
        /*0026*/ 	.short	(.L_7 - .L_6)
	.align		4
.L_6:
        /*0028*/ 	.word	index@(triton_poi_fused_convolution_max_pool2d_with_indices_15)
        /*002c*/ 	.word	0x00000000
.L_7:


//--------------------- .nv.info.triton_poi_fused_convolution_max_pool2d_with_indices_15 --------------------------
	.section	.nv.info.triton_poi_fused_convolution_max_pool2d_with_indices_15,"",@"SHT_CUDA_INFO"
	.sectionflags	@""
	.align	4


	//----- nvinfo : EIATTR_CUDA_API_VERSION
	.align		4
        /*0000*/ 	.byte	0x04, 0x37
        /*0002*/ 	.short	(.L_9 - .L_8)
.L_8:
        /*0004*/ 	.word	0x0000007c


	//----- nvinfo : EIATTR_KPARAM_INFO
	.align		4
.L_9:
        /*0008*/ 	.byte	0x04, 0x17
        /*000a*/ 	.short	(.L_11 - .L_10)
.L_10:
        /*000c*/ 	.word	0x00000000
        /*0010*/ 	.short	0x0004
        /*0012*/ 	.short	0x001c
        /*0014*/ 	.byte	0x00, 0xf0, 0x11, 0x00


	//----- nvinfo : EIATTR_KPARAM_INFO
	.align		4
.L_11:
        /*0018*/ 	.byte	0x04, 0x17
        /*001a*/ 	.short	(.L_13 - .L_12)
.L_12:
        /*001c*/ 	.word	0x00000000
        /*0020*/ 	.short	0x0003
        /*0022*/ 	.short	0x0018
        /*0024*/ 	.byte	0x00, 0xf0, 0x11, 0x00


	//----- nvinfo : EIATTR_KPARAM_INFO
	.align		4
.L_13:
        /*0028*/ 	.byte	0x04, 0x17
        /*002a*/ 	.short	(.L_15 - .L_14)
.L_14:
        /*002c*/ 	.word	0x00000000
        /*0030*/ 	.short	0x0002
        /*0032*/ 	.short	0x0010
        /*0034*/ 	.byte	0x00, 0xf4, 0x21, 0x00


	//----- nvinfo : EIATTR_KPARAM_INFO
	.align		4
.L_15:
        /*0038*/ 	.byte	0x04, 0x17
        /*003a*/ 	.short	(.L_17 - .L_16)
.L_16:
        /*003c*/ 	.word	0x00000000
        /*0040*/ 	.short	0x0001
        /*0042*/ 	.short	0x0008
        /*0044*/ 	.byte	0x00, 0xf4, 0x21, 0x00


	//----- nvinfo : EIATTR_KPARAM_INFO
	.align		4
.L_17:
        /*0048*/ 	.byte	0x04, 0x17
        /*004a*/ 	.short	(.L_19 - .L_18)
.L_18:
        /*004c*/ 	.word	0x00000000
        /*0050*/ 	.short	0x0000
        /*0052*/ 	.short	0x0000
        /*0054*/ 	.byte	0x00, 0xf4, 0x21, 0x00


	//----- nvinfo : EIATTR_SPARSE_MMA_MASK
	.align		4
.L_19:
        /*0058*/ 	.byte	0x03, 0x50
        /*005a*/ 	.short	0x0000


	//----- nvinfo : EIATTR_MAXREG_COUNT
	.align		4
        /*005c*/ 	.byte	0x03, 0x1b
        /*005e*/ 	.short	0x00ff


	//----- nvinfo : EIATTR_EXIT_INSTR_OFFSETS
	.align		4
        /*0060*/ 	.byte	0x04, 0x1c
        /*0062*/ 	.short	(.L_21 - .L_20)


	//   ....[0]....
.L_20:
        /*0064*/ 	.word	0x00002140


	//   ....[1]....
        /*0068*/ 	.word	0x00002190


	//----- nvinfo : EIATTR_REQNTID
	.align		4
.L_21:
        /*006c*/ 	.byte	0x04, 0x10
        /*006e*/ 	.short	(.L_23 - .L_22)
.L_22:
        /*0070*/ 	.word	0x00000100
        /*0074*/ 	.word	0x00000001
        /*0078*/ 	.word	0x00000001


	//----- nvinfo : EIATTR_CBANK_PARAM_SIZE
	.align		4
.L_23:
        /*007c*/ 	.byte	0x03, 0x19
        /*007e*/ 	.short	0x0020


	//----- nvinfo : EIATTR_PARAM_CBANK
	.align		4
        /*0080*/ 	.byte	0x04, 0x0a
        /*0082*/ 	.short	(.L_25 - .L_24)
	.align		4
.L_24:
        /*0084*/ 	.word	index@(.nv.constant0.triton_poi_fused_convolution_max_pool2d_with_indices_15)
        /*0088*/ 	.short	0x0210
        /*008a*/ 	.short	0x0020


	//----- nvinfo : EIATTR_SW_WAR
	.align		4
.L_25:
        /*008c*/ 	.byte	0x04, 0x36
        /*008e*/ 	.short	(.L_27 - .L_26)
.L_26:
        /*0090*/ 	.word	0x00000008
.L_27:


//--------------------- .nv.callgraph             --------------------------
	.section	.nv.callgraph,"",@"SHT_CUDA_CALLGRAPH"
	.align	4
	.sectionentsize	8
	.align		4
        /*0000*/ 	.word	0x00000000
	.align		4
        /*0004*/ 	.word	0xffffffff
	.align		4
        /*0008*/ 	.word	0x00000000
	.align		4
        /*000c*/ 	.word	0xfffffffe
	.align		4
        /*0010*/ 	.word	0x00000000
	.align		4
        /*0014*/ 	.word	0xfffffffd
	.align		4
        /*0018*/ 	.word	0x00000000
	.align		4
        /*001c*/ 	.word	0xfffffffc


//--------------------- .text.triton_poi_fused_convolution_max_pool2d_with_indices_15 --------------------------
	.section	.text.triton_poi_fused_convolution_max_pool2d_with_indices_15,"ax",@progbits
	.sectionflags	@"SHF_BARRIERS=1"
	.align	128
        .global         triton_poi_fused_convolution_max_pool2d_with_indices_15
        .type           triton_poi_fused_convolution_max_pool2d_with_indices_15,@function
        .size           triton_poi_fused_convolution_max_pool2d_with_indices_15,(.L_x_1 - triton_poi_fused_convolution_max_pool2d_with_indices_15)
        .other          triton_poi_fused_convolution_max_pool2d_with_indices_15,@"STO_CUDA_ENTRY STV_DEFAULT"
triton_poi_fused_convolution_max_pool2d_with_indices_15:
.text.triton_poi_fused_convolution_max_pool2d_with_indices_15:
[----:B------:R-:W0:Y:S01]  /*0000*/  LDC R1, c[0x0][0x28] ;  /* 0x00000a00ff017b82 */ /* 0x000e220000000800 */
[----:B------:R-:W1:Y:S07]  /*0010*/  S2R R6, SR_CTAID.X ;  /* 0x0000000000067919 */ /* 0x000e6e0000002500 */
[----:B------:R-:W2:Y:S01]  /*0020*/  LDC.64 R52, c[0x0][0x210] ;  /* 0x00008400ff347b82 */ /* 0x000ea20000000a00 */
[----:B------:R-:W-:Y:S01]  /*0030*/  IMAD.MOV.U32 R19, RZ, RZ, RZ ;  /* 0x000000ffff137224 */ /* 0x000fe200078e00ff */
[----:B------:R-:W-:Y:S01]  /*0040*/  CS2R R68, SRZ ;  /* 0x0000000000447805 */ /* 0x000fe2000001ff00 */
[----:B------:R-:W3:Y:S01]  /*0050*/  S2R R10, SR_TID.X ;  /* 0x00000000000a7919 */ /* 0x000ee20000002100 */
[----:B------:R-:W-:Y:S01]  /*0060*/  ULDC.64 UR6, c[0x0][0x208] ;  /* 0x0000820000067ab9 */ /* 0x000fe20000000a00 */
[----:B------:R-:W4:Y:S01]  /*0070*/  S2R R5, SR_CTAID.Y ;  /* 0x0000000000057919 */ /* 0x000f220000002600 */
[----:B-1----:R-:W-:Y:S01]  /*0080*/  IMAD.SHL.U32 R3, R6, 0x40, RZ ;  /* 0x0000004006037824 */ /* 0x002fe200078e00ff */
[----:B------:R-:W-:Y:S01]  /*0090*/  SHF.R.S32.HI R12, RZ, 0x19, R6 ;  /* 0x00000019ff0c7819 */ /* 0x000fe20000011406 */
[----:B---3--:R-:W-:Y:S01]  /*00a0*/  IMAD.SHL.U32 R0, R10, 0x4, RZ ;  /* 0x000000040a007824 */ /* 0x008fe200078e00ff */
[----:B------:R-:W-:-:S02]  /*00b0*/  SHF.R.U32.HI R4, RZ, 0x4, R10 ;  /* 0x00000004ff047819 */ /* 0x000fc4000001160a */
[----:B------:R-:W-:Y:S01]  /*00c0*/  SGXT R12, R12, 0x1 ;  /* 0x000000010c0c781a */ /* 0x000fe20000000200 */
[----:B----4-:R-:W-:Y:S01]  /*00d0*/  IMAD.SHL.U32 R33, R5, 0x40, RZ ;  /* 0x0000004005217824 */ /* 0x010fe200078e00ff */
[----:B------:R-:W-:Y:S02]  /*00e0*/  LOP3.LUT R8, R3, 0x3c, R0, 0xf8, !PT ;  /* 0x0000003c03087812 */ /* 0x000fe400078ef800 */
[----:B------:R-:W-:Y:S02]  /*00f0*/  SGXT.U32 R4, R4, 0x4 ;  /* 0x000000040404781a */ /* 0x000fe40000000000 */
[----:B------:R-:W-:Y:S02]  /*0100*/  SHF.R.S32.HI R7, RZ, 0x1f, R8 ;  /* 0x0000001fff077819 */ /* 0x000fe40000011408 */
[----:B------:R-:W-:Y:S02]  /*0110*/  LOP3.LUT R41, R33, R4, RZ, 0xfc, !PT ;  /* 0x0000000421297212 */ /* 0x000fe400078efcff */
[----:B------:R-:W-:-:S02]  /*0120*/  LEA.HI R7, R7, R8, RZ, 0x3 ;  /* 0x0000000807077211 */ /* 0x000fc400078f18ff */
[C---:B------:R-:W-:Y:S02]  /*0130*/  ISETP.GE.AND P0, PT, R8.reuse, 0x40, PT ;  /* 0x000000400800780c */ /* 0x040fe40003f06270 */
[C---:B------:R-:W-:Y:S01]  /*0140*/  LOP3.LUT R55, R7.reuse, 0x7ffffff8, RZ, 0xc0, !PT ;  /* 0x7ffffff807377812 */ /* 0x040fe200078ec0ff */
[----:B------:R-:W-:Y:S01]  /*0150*/  IMAD.SHL.U32 R76, R7, 0x4, RZ ;  /* 0x00000004074c7824 */ /* 0x000fe200078e00ff */
[----:B------:R-:W-:-:S03]  /*0160*/  LOP3.LUT R29, R8, 0x1, RZ, 0xfc, !PT ;  /* 0x00000001081d7812 */ /* 0x000fc600078efcff */
[----:B------:R-:W-:Y:S01]  /*0170*/  IMAD.IADD R55, R8, 0x1, -R55 ;  /* 0x0000000108377824 */ /* 0x000fe200078e0a37 */
[----:B------:R-:W-:-:S05]  /*0180*/  LOP3.LUT R76, R76, 0xffffffe0, RZ, 0xc0, !PT ;  /* 0xffffffe04c4c7812 */ /* 0x000fca00078ec0ff */
[----:B------:R-:W-:-:S04]  /*0190*/  IMAD R18, R55, 0x2, R76 ;  /* 0x0000000237127824 */ /* 0x000fc800078e024c */
[----:B------:R-:W-:Y:S02]  /*01a0*/  VIADD R2, R18, 0x1 ;  /* 0x0000000112027836 */ /* 0x000fe40000000000 */
[C---:B------:R-:W-:Y:S02]  /*01b0*/  IMAD R7, R41.reuse, 0x100, R18 ;  /* 0x0000010029077824 */ /* 0x040fe400078e0212 */
[----:B------:R-:W-:Y:S02]  /*01c0*/  IMAD R15, R41, 0x100, R2 ;  /* 0x00000100290f7824 */ /* 0x000fe400078e0202 */
[----:B--2---:R-:W-:-:S04]  /*01d0*/  IMAD.WIDE R6, R7, 0x4, R52 ;  /* 0x0000000407067825 */ /* 0x004fc800078e0234 */
[----:B------:R-:W-:Y:S01]  /*01e0*/  IMAD.WIDE R14, R15, 0x4, R52 ;  /* 0x000000040f0e7825 */ /* 0x000fe200078e0234 */
[----:B------:R1:W2:Y:S01]  /*01f0*/  @!P0 LDG.E.EL R19, desc[UR6][R6.64] ;  /* 0x0000000606138981 */ /* 0x0002a2000c2e1900 */
[----:B------:R-:W-:-:S03]  /*0200*/  LEA.HI R9, R12, R29, RZ, 0x3 ;  /* 0x0000001d0c097211 */ /* 0x000fc600078f18ff */
[----:B------:R3:W2:Y:S01]  /*0210*/  @!P0 LDG.E.EL R68, desc[UR6][R14.64] ;  /* 0x000000060e448981 */ /* 0x0006a2000c2e1900 */
[----:B------:R-:W-:Y:S02]  /*0220*/  LOP3.LUT R16, R9, 0x7ffffff8, RZ, 0xc0, !PT ;  /* 0x7ffffff809107812 */ /* 0x000fe400078ec0ff */
[----:B------:R-:W-:Y:S02]  /*0230*/  CS2R R74, SRZ ;  /* 0x00000000004a7805 */ /* 0x000fe4000001ff00 */
[C---:B------:R-:W-:Y:S01]  /*0240*/  LOP3.LUT R17, R8.reuse, 0x2, RZ, 0xfc, !PT ;  /* 0x0000000208117812 */ /* 0x040fe200078efcff */
[----:B------:R-:W-:Y:S01]  /*0250*/  IMAD.MOV.U32 R77, RZ, RZ, RZ ;  /* 0x000000ffff4d7224 */ /* 0x000fe200078e00ff */
[----:B------:R-:W-:Y:S01]  /*0260*/  LOP3.LUT R13, R33, 0x10, R4, 0xfe, !PT ;  /* 0x00000010210d7812 */ /* 0x000fe200078efe04 */
[----:B------:R-:W-:Y:S01]  /*0270*/  IMAD.IADD R29, R29, 0x1, -R16 ;  /* 0x000000011d1d7824 */ /* 0x000fe200078e0a10 */
[----:B------:R-:W-:Y:S02]  /*0280*/  LOP3.LUT R23, R8, 0x3, RZ, 0xfc, !PT ;  /* 0x0000000308177812 */ /* 0x000fe400078efcff */
[----:B------:R-:W-:Y:S01]  /*0290*/  LOP3.LUT R11, R33, 0x20, R4, 0xfe, !PT ;  /* 0x00000020210b7812 */ /* 0x000fe200078efe04 */
[----:B------:R-:W-:Y:S01]  /*02a0*/  IMAD R9, R13, 0x100, R18 ;  /* 0x000001000d097824 */ /* 0x000fe200078e0212 */
[----:B------:R-:W-:-:S02]  /*02b0*/  LOP3.LUT R39, R33, 0x30, R4, 0xfe, !PT ;  /* 0x0000003021277812 */ /* 0x000fc400078efe04 */
[C---:B-1----:R-:W-:Y:S01]  /*02c0*/  LEA.HI R6, R12.reuse, R17, RZ, 0x3 ;  /* 0x000000110c067211 */ /* 0x042fe200078f18ff */
[--C-:B---3--:R-:W-:Y:S01]  /*02d0*/  IMAD R15, R11, 0x100, R18.reuse ;  /* 0x000001000b0f7824 */ /* 0x108fe200078e0212 */
[----:B------:R-:W-:Y:S01]  /*02e0*/  LEA.HI R7, R12, R23, RZ, 0x3 ;  /* 0x000000170c077211 */ /* 0x000fe200078f18ff */
[----:B------:R-:W-:Y:S01]  /*02f0*/  IMAD R21, R39, 0x100, R18 ;  /* 0x0000010027157824 */ /* 0x000fe200078e0212 */
[----:B------:R-:W-:Y:S01]  /*0300*/  LOP3.LUT R12, R6, 0x7ffffff8, RZ, 0xc0, !PT ;  /* 0x7ffffff8060c7812 */ /* 0x000fe200078ec0ff */
[----:B------:R-:W-:Y:S01]  /*0310*/  IMAD R18, R29, 0x2, R76 ;  /* 0x000000021d127824 */ /* 0x000fe200078e024c */
[----:B------:R-:W-:Y:S01]  /*0320*/  LOP3.LUT R16, R7, 0x7ffffff8, RZ, 0xc0, !PT ;  /* 0x7ffffff807107812 */ /* 0x000fe200078ec0ff */
[----:B------:R-:W-:-:S04]  /*0330*/  IMAD.WIDE R6, R9, 0x4, R52 ;  /* 0x0000000409067825 */ /* 0x000fc800078e0234 */
[----:B------:R-:W-:Y:S01]  /*0340*/  IMAD.WIDE R20, R21, 0x4, R52 ;  /* 0x0000000415147825 */ /* 0x000fe200078e0234 */
[----:B------:R1:W3:Y:S03]  /*0350*/  @!P0 LDG.E.EL R74, desc[UR6][R6.64] ;  /* 0x00000006064a8981 */ /* 0x0002e6000c2e1900 */
[----:B------:R-:W-:Y:S01]  /*0360*/  IMAD R25, R41, 0x100, R18 ;  /* 0x0000010029197824 */ /* 0x000fe200078e0212 */
[----:B------:R4:W5:Y:S01]  /*0370*/  @!P0 LDG.E.EL R75, desc[UR6][R20.64] ;  /* 0x00000006144b8981 */ /* 0x000962000c2e1900 */
[----:B------:R-:W-:Y:S02]  /*0380*/  IMAD.IADD R17, R17, 0x1, -R12 ;  /* 0x0000000111117824 */ /* 0x000fe400078e0a0c */
[----:B------:R-:W-:Y:S01]  /*0390*/  IMAD R27, R13, 0x100, R18 ;  /* 0x000001000d1b7824 */ /* 0x000fe200078e0212 */
[----:B------:R-:W-:Y:S01]  /*03a0*/  CS2R R72, SRZ ;  /* 0x0000000000487805 */ /* 0x000fe2000001ff00 */
[----:B------:R-:W-:-:S04]  /*03b0*/  IMAD.WIDE R14, R15, 0x4, R52 ;  /* 0x000000040f0e7825 */ /* 0x000fc800078e0234 */
[----:B------:R-:W-:Y:S01]  /*03c0*/  IMAD.MOV.U32 R9, RZ, RZ, RZ ;  /* 0x000000ffff097224 */ /* 0x000fe200078e00ff */
[----:B------:R-:W-:Y:S01]  /*03d0*/  CS2R R70, SRZ ;  /* 0x0000000000467805 */ /* 0x000fe2000001ff00 */
[----:B------:R-:W-:Y:S01]  /*03e0*/  IMAD.IADD R23, R23, 0x1, -R16 ;  /* 0x0000000117177824 */ /* 0x000fe200078e0a10 */
[----:B------:R4:W2:Y:S01]  /*03f0*/  @!P0 LDG.E.EL R77, desc[UR6][R14.64] ;  /* 0x000000060e4d8981 */ /* 0x0008a2000c2e1900 */
[----:B------:R-:W-:Y:S02]  /*0400*/  IMAD R31, R11, 0x100, R18 ;  /* 0x000001000b1f7824 */ /* 0x000fe400078e0212 */
[----:B-1----:R-:W-:Y:S01]  /*0410*/  IMAD.WIDE R6, R25, 0x4, R52 ;  /* 0x0000000419067825 */ /* 0x002fe200078e0234 */
[----:B------:R-:W-:-:S03]  /*0420*/  CS2R R66, SRZ ;  /* 0x0000000000427805 */ /* 0x000fc6000001ff00 */
[----:B------:R-:W-:Y:S01]  /*0430*/  IMAD R16, R17, 0x2, R76 ;  /* 0x0000000211107824 */ /* 0x000fe200078e024c */
[----:B------:R1:W2:Y:S01]  /*0440*/  @!P0 LDG.E.EL R9, desc[UR6][R6.64] ;  /* 0x0000000606098981 */ /* 0x0002a2000c2e1900 */
[----:B------:R-:W-:Y:S02]  /*0450*/  IMAD R35, R39, 0x100, R18 ;  /* 0x0000010027237824 */ /* 0x000fe400078e0212 */
[----:B----4-:R-:W-:-:S04]  /*0460*/  IMAD.WIDE R20, R27, 0x4, R52 ;  /* 0x000000041b147825 */ /* 0x010fc800078e0234 */
[----:B------:R-:W-:Y:S01]  /*0470*/  IMAD.WIDE R24, R31, 0x4, R52 ;  /* 0x000000041f187825 */ /* 0x000fe200078e0234 */
[----:B------:R4:W2:Y:S03]  /*0480*/  @!P0 LDG.E.EL R72, desc[UR6][R20.64] ;  /* 0x0000000614488981 */ /* 0x0008a6000c2e1900 */
[----:B0-----:R-:W-:Y:S01]  /*0490*/  IMAD R15, R41, 0x100, R16 ;  /* 0x00000100290f7824 */ /* 0x001fe200078e0210 */
[----:B------:R-:W-:Y:S01]  /*04a0*/  LOP3.LUT R22, R76, 0x10, RZ, 0xfc, !PT ;  /* 0x000000104c167812 */ /* 0x000fe200078efcff */
[----:B------:R-:W-:Y:S01]  /*04b0*/  IMAD.WIDE R26, R35, 0x4, R52 ;  /* 0x00000004231a7825 */ /* 0x000fe200078e0234 */
[----:B------:R0:W2:Y:S03]  /*04c0*/  @!P0 LDG.E.EL R70, desc[UR6][R24.64] ;  /* 0x0000000618468981 */ /* 0x0000a6000c2e1900 */
[----:B-1----:R-:W-:Y:S01]  /*04d0*/  IMAD R7, R13, 0x100, R16 ;  /* 0x000001000d077824 */ /* 0x002fe200078e0210 */
[----:B------:R1:W2:Y:S01]  /*04e0*/  @!P0 LDG.E.EL R66, desc[UR6][R26.64] ;  /* 0x000000061a428981 */ /* 0x0002a2000c2e1900 */
[----:B------:R-:W-:-:S02]  /*04f0*/  IMAD R84, R23, 0x2, R76 ;  /* 0x0000000217547824 */ /* 0x000fc400078e024c */
[----:B----4-:R-:W-:Y:S02]  /*0500*/  IMAD R21, R11, 0x100, R16 ;  /* 0x000001000b157824 */ /* 0x010fe400078e0210 */
[----:B------:R-:W-:Y:S02]  /*0510*/  IMAD R35, R13, 0x100, R2 ;  /* 0x000001000d237824 */ /* 0x000fe400078e0202 */
[----:B------:R-:W-:-:S04]  /*0520*/  IMAD.WIDE R14, R15, 0x4, R52 ;  /* 0x000000040f0e7825 */ /* 0x000fc800078e0234 */
[----:B0-----:R-:W-:Y:S01]  /*0530*/  IMAD.WIDE R24, R7, 0x4, R52 ;  /* 0x0000000407187825 */ /* 0x001fe200078e0234 */
[----:B------:R0:W4:Y:S03]  /*0540*/  @!P0 LDG.E.EL R73, desc[UR6][R14.64] ;  /* 0x000000060e498981 */ /* 0x000126000c2e1900 */
[----:B------:R-:W-:Y:S01]  /*0550*/  IMAD.MOV.U32 R58, RZ, RZ, RZ ;  /* 0x000000ffff3a7224 */ /* 0x000fe200078e00ff */
[----:B------:R-:W-:Y:S01]  /*0560*/  CS2R R64, SRZ ;  /* 0x0000000000407805 */ /* 0x000fe2000001ff00 */
[----:B------:R-:W-:Y:S01]  /*0570*/  IMAD R31, R39, 0x100, R16 ;  /* 0x00000100271f7824 */ /* 0x000fe200078e0210 */
[----:B------:R-:W2:Y:S01]  /*0580*/  @!P0 LDG.E.EL R71, desc[UR6][R24.64] ;  /* 0x0000000618478981 */ /* 0x000ea2000c2e1900 */
[----:B-1----:R-:W-:Y:S02]  /*0590*/  IMAD R27, R41, 0x100, R84 ;  /* 0x00000100291b7824 */ /* 0x002fe400078e0254 */
[----:B------:R-:W-:-:S04]  /*05a0*/  IMAD.WIDE R6, R21, 0x4, R52 ;  /* 0x0000000415067825 */ /* 0x000fc800078e0234 */
[----:B------:R-:W-:Y:S01]  /*05b0*/  IMAD.WIDE R20, R35, 0x4, R52 ;  /* 0x0000000423147825 */ /* 0x000fe200078e0234 */
[----:B------:R1:W2:Y:S03]  /*05c0*/  @!P0 LDG.E.EL R69, desc[UR6][R6.64] ;  /* 0x0000000606458981 */ /* 0x0002a6000c2e1900 */
[----:B------:R-:W-:Y:S01]  /*05d0*/  IMAD R28, R55, 0x2, R22 ;  /* 0x00000002371c7824 */ /* 0x000fe200078e0216 */
[----:B------:R1:W3:Y:S01]  /*05e0*/  @!P0 LDG.E.EL R58, desc[UR6][R20.64] ;  /* 0x00000006143a8981 */ /* 0x0002e2000c2e1900 */
[----:B------:R-:W-:Y:S02]  /*05f0*/  IMAD.MOV.U32 R60, RZ, RZ, RZ ;  /* 0x000000ffff3c7224 */ /* 0x000fe400078e00ff */
[----:B0-----:R-:W-:-:S04]  /*0600*/  IMAD.WIDE R14, R31, 0x4, R52 ;  /* 0x000000041f0e7825 */ /* 0x001fc800078e0234 */
[----:B------:R-:W-:Y:S01]  /*0610*/  IMAD.WIDE R26, R27, 0x4, R52 ;  /* 0x000000041b1a7825 */ /* 0x000fe200078e0234 */
[----:B------:R0:W2:Y:S03]  /*0620*/  @!P0 LDG.E.EL R65, desc[UR6][R14.64] ;  /* 0x000000060e418981 */ /* 0x0000a6000c2e1900 */
[----:B-1----:R-:W-:Y:S01]  /*0630*/  IMAD R7, R39, 0x100, R2 ;  /* 0x0000010027077824 */ /* 0x002fe200078e0202 */
[----:B------:R1:W2:Y:S01]  /*0640*/  @!P0 LDG.E.EL R60, desc[UR6][R26.64] ;  /* 0x000000061a3c8981 */ /* 0x0002a2000c2e1900 */
[----:B------:R-:W-:Y:S02]  /*0650*/  IMAD R25, R41, 0x100, R28 ;  /* 0x0000010029197824 */ /* 0x000fe400078e021c */
[----:B------:R-:W-:Y:S02]  /*0660*/  IMAD R31, R11, 0x100, R2 ;  /* 0x000001000b1f7824 */ /* 0x000fe400078e0202 */
[----:B------:R-:W-:Y:S01]  /*0670*/  IMAD R21, R13, 0x100, R28 ;  /* 0x000001000d157824 */ /* 0x000fe200078e021c */
[----:B------:R-:W-:-:S02]  /*0680*/  CS2R R42, SRZ ;  /* 0x00000000002a7805 */ /* 0x000fc4000001ff00 */
[----:B------:R-:W-:Y:S01]  /*0690*/  CS2R R48, SRZ ;  /* 0x0000000000307805 */ /* 0x000fe2000001ff00 */
[----:B------:R-:W-:Y:S01]  /*06a0*/  IMAD R2, R29, 0x2, R22 ;  /* 0x000000021d027824 */ /* 0x000fe200078e0216 */
[----:B------:R-:W-:Y:S01]  /*06b0*/  CS2R R46, SRZ ;  /* 0x00000000002e7805 */ /* 0x000fe2000001ff00 */
[----:B------:R-:W-:Y:S02]  /*06c0*/  IMAD.MOV.U32 R54, RZ, RZ, RZ ;  /* 0x000000ffff367224 */ /* 0x000fe400078e00ff */
[----:B0-----:R-:W-:Y:S02]  /*06d0*/  IMAD R15, R11, 0x100, R28 ;  /* 0x000001000b0f7824 */ /* 0x001fe400078e021c */
[----:B-1----:R-:W-:-:S04]  /*06e0*/  IMAD.WIDE R26, R7, 0x4, R52 ;  /* 0x00000004071a7825 */ /* 0x002fc800078e0234 */
[--C-:B------:R-:W-:Y:S01]  /*06f0*/  IMAD.WIDE R24, R25, 0x4, R52.reuse ;  /* 0x0000000419187825 */ /* 0x100fe200078e0234 */
[----:B------:R0:W5:Y:S03]  /*0700*/  @!P0 LDG.E.EL R42, desc[UR6][R26.64] ;  /* 0x000000061a2a8981 */ /* 0x000166000c2e1900 */
[--C-:B------:R-:W-:Y:S01]  /*0710*/  IMAD.WIDE R30, R31, 0x4, R52.reuse ;  /* 0x000000041f1e7825 */ /* 0x100fe200078e0234 */
[----:B------:R1:W2:Y:S03]  /*0720*/  @!P0 LDG.E.EL R49, desc[UR6][R24.64] ;  /* 0x0000000618318981 */ /* 0x0002a6000c2e1900 */
[----:B------:R-:W-:Y:S01]  /*0730*/  IMAD.WIDE R20, R21, 0x4, R52 ;  /* 0x0000000415147825 */ /* 0x000fe200078e0234 */
[----:B------:R0:W2:Y:S03]  /*0740*/  @!P0 LDG.E.EL R54, desc[UR6][R30.64] ;  /* 0x000000061e368981 */ /* 0x0000a6000c2e1900 */
[----:B------:R-:W-:Y:S01]  /*0750*/  IMAD R35, R39, 0x100, R28 ;  /* 0x0000010027237824 */ /* 0x000fe200078e021c */
[----:B------:R1:W2:Y:S01]  /*0760*/  @!P0 LDG.E.EL R47, desc[UR6][R20.64] ;  /* 0x00000006142f8981 */ /* 0x0002a2000c2e1900 */
[----:B------:R-:W-:-:S02]  /*0770*/  IMAD R51, R41, 0x100, R2 ;  /* 0x0000010029337824 */ /* 0x000fc400078e0202 */
[----:B------:R-:W-:Y:S01]  /*0780*/  IMAD.WIDE R6, R15, 0x4, R52 ;  /* 0x000000040f067825 */ /* 0x000fe200078e0234 */
[----:B------:R-:W-:Y:S02]  /*0790*/  CS2R R14, SRZ ;  /* 0x00000000000e7805 */ /* 0x000fe4000001ff00 */
[----:B------:R-:W-:Y:S01]  /*07a0*/  CS2R R44, SRZ ;  /* 0x00000000002c7805 */ /* 0x000fe2000001ff00 */
[----:B------:R-:W-:Y:S02]  /*07b0*/  IMAD.MOV.U32 R38, RZ, RZ, RZ ;  /* 0x000000ffff267224 */ /* 0x000fe400078e00ff */
[----:B0-----:R-:W-:Y:S02]  /*07c0*/  IMAD R27, R11, 0x100, R2 ;  /* 0x000001000b1b7824 */ /* 0x001fe400078e0202 */
[----:B-1----:R-:W-:Y:S01]  /*07d0*/  IMAD.WIDE R24, R35, 0x4, R52 ;  /* 0x0000000423187825 */ /* 0x002fe200078e0234 */
[----:B------:R-:W-:Y:S01]  /*07e0*/  CS2R R36, SRZ ;  /* 0x0000000000247805 */ /* 0x000fe2000001ff00 */
[----:B------:R0:W2:Y:S02]  /*07f0*/  @!P0 LDG.E.EL R45, desc[UR6][R6.64] ;  /* 0x00000006062d8981 */ /* 0x0000a4000c2e1900 */
[----:B------:R-:W-:-:S02]  /*0800*/  IMAD R31, R13, 0x100, R2 ;  /* 0x000001000d1f7824 */ /* 0x000fc400078e0202 */
[----:B------:R-:W-:Y:S01]  /*0810*/  IMAD R21, R39, 0x100, R2 ;  /* 0x0000010027157824 */ /* 0x000fe200078e0202 */
[----:B------:R1:W2:Y:S01]  /*0820*/  @!P0 LDG.E.EL R15, desc[UR6][R24.64] ;  /* 0x00000006180f8981 */ /* 0x0002a2000c2e1900 */
[----:B------:R-:W-:-:S04]  /*0830*/  IMAD.WIDE R50, R51, 0x4, R52 ;  /* 0x0000000433327825 */ /* 0x000fc800078e0234 */
[----:B------:R-:W-:Y:S01]  /*0840*/  IMAD R2, R17, 0x2, R22 ;  /* 0x0000000211027824 */ /* 0x000fe200078e0216 */
[----:B------:R0:W2:Y:S01]  /*0850*/  @!P0 LDG.E.EL R38, desc[UR6][R50.64] ;  /* 0x0000000632268981 */ /* 0x0000a2000c2e1900 */
[----:B------:R-:W-:Y:S02]  /*0860*/  IMAD.MOV.U32 R12, RZ, RZ, RZ ;  /* 0x000000ffff0c7224 */ /* 0x000fe400078e00ff */
[----:B------:R-:W-:Y:S02]  /*0870*/  IMAD.MOV.U32 R32, RZ, RZ, RZ ;  /* 0x000000ffff207224 */ /* 0x000fe400078e00ff */
[----:B------:R-:W-:-:S04]  /*0880*/  IMAD.WIDE R26, R27, 0x4, R52 ;  /* 0x000000041b1a7825 */ /* 0x000fc800078e0234 */
[--C-:B------:R-:W-:Y:S01]  /*0890*/  IMAD.WIDE R30, R31, 0x4, R52.reuse ;  /* 0x000000041f1e7825 */ /* 0x100fe200078e0234 */
[----:B------:R1:W2:Y:S03]  /*08a0*/  @!P0 LDG.E.EL R12, desc[UR6][R26.64] ;  /* 0x000000061a0c8981 */ /* 0x0002a6000c2e1900 */
[----:B------:R-:W-:Y:S01]  /*08b0*/  IMAD.WIDE R20, R21, 0x4, R52 ;  /* 0x0000000415147825 */ /* 0x000fe200078e0234 */
[----:B0-----:R-:W-:Y:S01]  /*08c0*/  CS2R R6, SRZ ;  /* 0x0000000000067805 */ /* 0x001fe2000001ff00 */
[----:B------:R0:W2:Y:S02]  /*08d0*/  @!P0 LDG.E.EL R36, desc[UR6][R30.64] ;  /* 0x000000061e248981 */ /* 0x0000a4000c2e1900 */
[----:B-1----:R-:W-:Y:S02]  /*08e0*/  IMAD R25, R13, 0x100, R2 ;  /* 0x000001000d197824 */ /* 0x002fe400078e0202 */
[----:B------:R-:W-:Y:S01]  /*08f0*/  IMAD R22, R23, 0x2, R22 ;  /* 0x0000000217167824 */ /* 0x000fe200078e0216 */
[----:B------:R1:W3:Y:S01]  /*0900*/  @!P0 LDG.E.EL R32, desc[UR6][R20.64] ;  /* 0x0000000614208981 */ /* 0x0002e2000c2e1900 */
[----:B------:R-:W-:-:S02]  /*0910*/  IMAD R51, R41, 0x100, R2 ;  /* 0x0000010029337824 */ /* 0x000fc400078e0202 */
[----:B------:R-:W-:Y:S02]  /*0920*/  IMAD R57, R11, 0x100, R2 ;  /* 0x000001000b397824 */ /* 0x000fe400078e0202 */
[----:B------:R-:W-:Y:S01]  /*0930*/  IMAD.WIDE R26, R25, 0x4, R52 ;  /* 0x00000004191a7825 */ /* 0x000fe200078e0234 */
[----:B------:R-:W-:-:S03]  /*0940*/  CS2R R34, SRZ ;  /* 0x0000000000227805 */ /* 0x000fc6000001ff00 */
[----:B0-----:R-:W-:Y:S01]  /*0950*/  IMAD R31, R41, 0x100, R22 ;  /* 0x00000100291f7824 */ /* 0x001fe200078e0216 */
[----:B------:R0:W3:Y:S01]  /*0960*/  @!P0 LDG.E.EL R7, desc[UR6][R26.64] ;  /* 0x000000061a078981 */ /* 0x0000e2000c2e1900 */
[----:B-1----:R-:W-:Y:S02]  /*0970*/  IMAD R21, R39, 0x100, R2 ;  /* 0x0000010027157824 */ /* 0x002fe400078e0202 */
[----:B------:R-:W-:-:S04]  /*0980*/  IMAD.WIDE R50, R51, 0x4, R52 ;  /* 0x0000000433327825 */ /* 0x000fc800078e0234 */
[----:B------:R-:W-:Y:S01]  /*0990*/  IMAD.WIDE R24, R57, 0x4, R52 ;  /* 0x0000000439187825 */ /* 0x000fe200078e0234 */
[----:B------:R1:W3:Y:S03]  /*09a0*/  @!P0 LDG.E.EL R43, desc[UR6][R50.64] ;  /* 0x00000006322b8981 */ /* 0x0002e6000c2e1900 */
[--C-:B------:R-:W-:Y:S01]  /*09b0*/  IMAD R57, R13, 0x100, R22.reuse ;  /* 0x000001000d397824 */ /* 0x100fe200078e0216 */
[----:B------:R0:W3:Y:S01]  /*09c0*/  @!P0 LDG.E.EL R37, desc[UR6][R24.64] ;  /* 0x0000000618258981 */ /* 0x0000e2000c2e1900 */
[----:B------:R-:W-:Y:S02]  /*09d0*/  VIADD R18, R18, 0x1 ;  /* 0x0000000112127836 */ /* 0x000fe40000000000 */
[----:B------:R-:W-:Y:S02]  /*09e0*/  IMAD R59, R11, 0x100, R22 ;  /* 0x000001000b3b7824 */ /* 0x000fe400078e0216 */
[----:B------:R-:W-:-:S04]  /*09f0*/  IMAD.WIDE R20, R21, 0x4, R52 ;  /* 0x0000000415147825 */ /* 0x000fc800078e0234 */
[--C-:B------:R-:W-:Y:S01]  /*0a00*/  IMAD.WIDE R30, R31, 0x4, R52.reuse ;  /* 0x000000041f1e7825 */ /* 0x100fe200078e0234 */
[----:B------:R-:W-:Y:S01]  /*0a10*/  LOP3.LUT R76, R76, 0x11, RZ, 0xfc, !PT ;  /* 0x000000114c4c7812 */ /* 0x000fe200078efcff */
[----:B------:R1:W3:Y:S02]  /*0a20*/  @!P0 LDG.E.EL R35, desc[UR6][R20.64] ;  /* 0x0000000614238981 */ /* 0x0002e4000c2e1900 */
[----:B------:R-:W-:Y:S02]  /*0a30*/  IMAD.MOV.U32 R2, RZ, RZ, RZ ;  /* 0x000000ffff027224 */ /* 0x000fe400078e00ff */
[----:B0-----:R-:W-:Y:S01]  /*0a40*/  IMAD.WIDE R26, R57, 0x4, R52 ;  /* 0x00000004391a7825 */ /* 0x001fe200078e0234 */
[----:B------:R0:W3:Y:S03]  /*0a50*/  @!P0 LDG.E.EL R34, desc[UR6][R30.64] ;  /* 0x000000061e228981 */ /* 0x0000e6000c2e1900 */
[----:B------:R-:W-:Y:S01]  /*0a60*/  IMAD R61, R39, 0x100, R22 ;  /* 0x00000100273d7824 */ /* 0x000fe200078e0216 */
[----:B------:R0:W3:Y:S01]  /*0a70*/  @!P0 LDG.E.EL R2, desc[UR6][R26.64] ;  /* 0x000000061a028981 */ /* 0x0000e2000c2e1900 */
[----:B-1----:R-:W-:-:S02]  /*0a80*/  IMAD R51, R13, 0x100, R18 ;  /* 0x000001000d337824 */ /* 0x002fc400078e0212 */
[----:B------:R-:W-:-:S04]  /*0a90*/  IMAD.WIDE R24, R59, 0x4, R52 ;  /* 0x000000043b187825 */ /* 0x000fc800078e0234 */
[----:B------:R-:W-:Y:S01]  /*0aa0*/  VIADD R22, R16, 0x1 ;  /* 0x0000000110167836 */ /* 0x000fe20000000000 */
[----:B------:R1:W3:Y:S01]  /*0ab0*/  @!P0 LDG.E.EL R6, desc[UR6][R24.64] ;  /* 0x0000000618068981 */ /* 0x0002e2000c2e1900 */
[----:B------:R-:W-:-:S04]  /*0ac0*/  IMAD.WIDE R20, R61, 0x4, R52 ;  /* 0x000000043d147825 */ /* 0x000fc800078e0234 */
[----:B------:R-:W-:Y:S01]  /*0ad0*/  IMAD.WIDE R50, R51, 0x4, R52 ;  /* 0x0000000433327825 */ /* 0x000fe200078e0234 */
[----:B------:R-:W-:Y:S01]  /*0ae0*/  CS2R R62, SRZ ;  /* 0x00000000003e7805 */ /* 0x000fe2000001ff00 */
[----:B------:R1:W3:Y:S02]  /*0af0*/  @!P0 LDG.E.EL R14, desc[UR6][R20.64] ;  /* 0x00000006140e8981 */ /* 0x0002e4000c2e1900 */
[--C-:B0-----:R-:W-:Y:S02]  /*0b00*/  IMAD R31, R11, 0x100, R18.reuse ;  /* 0x000001000b1f7824 */ /* 0x101fe400078e0212 */
[C---:B------:R-:W-:Y:S01]  /*0b10*/  IMAD R79, R41.reuse, 0x100, R18 ;  /* 0x00000100294f7824 */ /* 0x040fe200078e0212 */
[----:B------:R0:W4:Y:S01]  /*0b20*/  @!P0 LDG.E.EL R67, desc[UR6][R50.64] ;  /* 0x0000000632438981 */ /* 0x000122000c2e1900 */
[----:B------:R-:W-:Y:S02]  /*0b30*/  IMAD R27, R41, 0x100, R22 ;  /* 0x00000100291b7824 */ /* 0x000fe400078e0216 */
[----:B------:R-:W-:-:S02]  /*0b40*/  IMAD R59, R39, 0x100, R18 ;  /* 0x00000100273b7824 */ /* 0x000fc400078e0212 */
[----:B------:R-:W-:Y:S02]  /*0b50*/  IMAD.MOV.U32 R61, RZ, RZ, RZ ;  /* 0x000000ffff3d7224 */ /* 0x000fe400078e00ff */
[----:B-1----:R-:W-:Y:S02]  /*0b60*/  IMAD R25, R13, 0x100, R22 ;  /* 0x000001000d197824 */ /* 0x002fe400078e0216 */
[----:B------:R-:W-:Y:S01]  /*0b70*/  IMAD R16, R55, 0x2, R76 ;  /* 0x0000000237107824 */ /* 0x000fe200078e024c */
[----:B------:R-:W-:Y:S01]  /*0b80*/  CS2R R56, SRZ ;  /* 0x0000000000387805 */ /* 0x000fe2000001ff00 */
[----:B------:R-:W-:-:S04]  /*0b90*/  IMAD.WIDE R30, R31, 0x4, R52 ;  /* 0x000000041f1e7825 */ /* 0x000fc800078e0234 */
[--C-:B------:R-:W-:Y:S01]  /*0ba0*/  IMAD.WIDE R78, R79, 0x4, R52.reuse ;  /* 0x000000044f4e7825 */ /* 0x100fe200078e0234 */
[----:B------:R1:W5:Y:S03]  /*0bb0*/  @!P0 LDG.E.EL R61, desc[UR6][R30.64] ;  /* 0x000000061e3d8981 */ /* 0x000366000c2e1900 */
[--C-:B------:R-:W-:Y:S01]  /*0bc0*/  IMAD.WIDE R26, R27, 0x4, R52.reuse ;  /* 0x000000041b1a7825 */ /* 0x100fe200078e0234 */
[----:B------:R-:W5:Y:S03]  /*0bd0*/  @!P0 LDG.E.EL R64, desc[UR6][R78.64] ;  /* 0x000000064e408981 */ /* 0x000f66000c2e1900 */
[----:B------:R-:W-:Y:S01]  /*0be0*/  IMAD.WIDE R20, R59, 0x4, R52 ;  /* 0x000000043b147825 */ /* 0x000fe200078e0234 */
[----:B------:R1:W5:Y:S03]  /*0bf0*/  @!P0 LDG.E.EL R62, desc[UR6][R26.64] ;  /* 0x000000061a3e8981 */ /* 0x000366000c2e1900 */
[----:B0-----:R-:W-:Y:S01]  /*0c00*/  IMAD R51, R39, 0x100, R22 ;  /* 0x0000010027337824 */ /* 0x001fe200078e0216 */
[----:B------:R0:W5:Y:S01]  /*0c10*/  @!P0 LDG.E.EL R57, desc[UR6][R20.64] ;  /* 0x0000000614398981 */ /* 0x000162000c2e1900 */
[----:B------:R-:W-:-:S04]  /*0c20*/  IMAD.WIDE R24, R25, 0x4, R52 ;  /* 0x0000000419187825 */ /* 0x000fc800078e0234 */
[----:B------:R-:W-:Y:S01]  /*0c30*/  IMAD R55, R41, 0x100, R16 ;  /* 0x0000010029377824 */ /* 0x000fe200078e0210 */
[----:B------:R0:W5:Y:S01]  /*0c40*/  @!P0 LDG.E.EL R56, desc[UR6][R24.64] ;  /* 0x0000000618388981 */ /* 0x000162000c2e1900 */
[----:B------:R-:W-:Y:S02]  /*0c50*/  IMAD R18, R29, 0x2, R76 ;  /* 0x000000021d127824 */ /* 0x000fe400078e024c */
[----:B------:R-:W-:Y:S02]  /*0c60*/  IMAD.MOV.U32 R40, RZ, RZ, RZ ;  /* 0x000000ffff287224 */ /* 0x000fe400078e00ff */
[----:B------:R-:W-:Y:S02]  /*0c70*/  IMAD.MOV.U32 R28, RZ, RZ, RZ ;  /* 0x000000ffff1c7224 */ /* 0x000fe400078e00ff */
[----:B-1----:R-:W-:-:S04]  /*0c80*/  IMAD.WIDE R30, R51, 0x4, R52 ;  /* 0x00000004331e7825 */ /* 0x002fc800078e0234 */
[----:B------:R-:W-:Y:S01]  /*0c90*/  IMAD.WIDE R26, R55, 0x4, R52 ;  /* 0x00000004371a7825 */ /* 0x000fe200078e0234 */
[----:B------:R1:W5:Y:S03]  /*0ca0*/  @!P0 LDG.E.EL R40, desc[UR6][R30.64] ;  /* 0x000000061e288981 */ /* 0x000366000c2e1900 */
[----:B------:R-:W-:Y:S01]  /*0cb0*/  IMAD R79, R13, 0x100, R16 ;  /* 0x000001000d4f7824 */ /* 0x000fe200078e0210 */
[----:B------:R1:W5:Y:S01]  /*0cc0*/  @!P0 LDG.E.EL R28, desc[UR6][R26.64] ;  /* 0x000000061a1c8981 */ /* 0x000362000c2e1900 */
[----:B0-----:R-:W-:Y:S02]  /*0cd0*/  IMAD R21, R41, 0x100, R18 ;  /* 0x0000010029157824 */ /* 0x001fe400078e0212 */
[----:B------:R-:W-:Y:S02]  /*0ce0*/  IMAD R25, R39, 0x100, R16 ;  /* 0x0000010027197824 */ /* 0x000fe400078e0210 */
[----:B------:R-:W-:-:S02]  /*0cf0*/  IMAD.MOV.U32 R24, RZ, RZ, RZ ;  /* 0x000000ffff187224 */ /* 0x000fc400078e00ff */
[----:B------:R-:W-:Y:S02]  /*0d00*/  IMAD R51, R11, 0x100, R16 ;  /* 0x000001000b337824 */ /* 0x000fe400078e0210 */
[----:B------:R-:W-:-:S04]  /*0d10*/  IMAD.WIDE R78, R79, 0x4, R52 ;  /* 0x000000044f4e7825 */ /* 0x000fc800078e0234 */
[----:B------:R-:W-:Y:S01]  /*0d20*/  IMAD.MOV.U32 R16, RZ, RZ, RZ ;  /* 0x000000ffff107224 */ /* 0x000fe200078e00ff */
[----:B------:R0:W5:Y:S01]  /*0d30*/  @!P0 LDG.E.EL R24, desc[UR6][R78.64] ;  /* 0x000000064e188981 */ /* 0x000162000c2e1900 */
[----:B-1----:R-:W-:-:S04]  /*0d40*/  IMAD.WIDE R30, R21, 0x4, R52 ;  /* 0x00000004151e7825 */ /* 0x002fc800078e0234 */
[----:B------:R-:W-:-:S04]  /*0d50*/  IMAD.WIDE R26, R25, 0x4, R52 ;  /* 0x00000004191a7825 */ /* 0x000fc800078e0234 */
[--C-:B------:R-:W-:Y:S01]  /*0d60*/  IMAD R21, R13, 0x100, R18.reuse ;  /* 0x000001000d157824 */ /* 0x100fe200078e0212 */
[----:B------:R1:W5:Y:S01]  /*0d70*/  @!P0 LDG.E.EL R16, desc[UR6][R26.64] ;  /* 0x000000061a108981 */ /* 0x000362000c2e1900 */
[--C-:B------:R-:W-:Y:S02]  /*0d80*/  IMAD R55, R11, 0x100, R18.reuse ;  /* 0x000001000b377824 */ /* 0x100fe400078e0212 */
[----:B------:R-:W-:Y:S02]  /*0d90*/  IMAD R87, R39, 0x100, R18 ;  /* 0x0000010027577824 */ /* 0x000fe400078e0212 */
[----:B------:R-:W-:Y:S02]  /*0da0*/  IMAD.MOV.U32 R29, RZ, RZ, RZ ;  /* 0x000000ffff1d7224 */ /* 0x000fe400078e00ff */
[----:B------:R-:W-:Y:S02]  /*0db0*/  IMAD R18, R17, 0x2, R76 ;  /* 0x0000000211127824 */ /* 0x000fe400078e024c */
[----:B------:R-:W-:-:S02]  /*0dc0*/  IMAD.MOV.U32 R25, RZ, RZ, RZ ;  /* 0x000000ffff197224 */ /* 0x000fc400078e00ff */
[----:B0-----:R-:W-:Y:S01]  /*0dd0*/  IMAD.WIDE R78, R21, 0x4, R52 ;  /* 0x00000004154e7825 */ /* 0x001fe200078e0234 */
[----:B------:R0:W5:Y:S03]  /*0de0*/  @!P0 LDG.E.EL R29, desc[UR6][R30.64] ;  /* 0x000000061e1d8981 */ /* 0x000166000c2e1900 */
[----:B-1----:R-:W-:Y:S01]  /*0df0*/  IMAD R27, R41, 0x100, R18 ;  /* 0x00000100291b7824 */ /* 0x002fe200078e0212 */
[----:B------:R1:W5:Y:S01]  /*0e00*/  @!P0 LDG.E.EL R25, desc[UR6][R78.64] ;  /* 0x000000064e198981 */ /* 0x000362000c2e1900 */
[----:B------:R-:W-:Y:S02]  /*0e10*/  IMAD.MOV.U32 R20, RZ, RZ, RZ ;  /* 0x000000ffff147224 */ /* 0x000fe400078e00ff */
[----:B------:R-:W-:Y:S01]  /*0e20*/  IMAD.WIDE R50, R51, 0x4, R52 ;  /* 0x0000000433327825 */ /* 0x000fe200078e0234 */
[----:B0-----:R-:W-:-:S03]  /*0e30*/  CS2R R30, SRZ ;  /* 0x00000000001e7805 */ /* 0x001fc6000001ff00 */
[----:B------:R-:W-:Y:S01]  /*0e40*/  IMAD R83, R13, 0x100, R18 ;  /* 0x000001000d537824 */ /* 0x000fe200078e0212 */
[----:B------:R0:W5:Y:S01]  /*0e50*/  @!P0 LDG.E.EL R20, desc[UR6][R50.64] ;  /* 0x0000000632148981 */ /* 0x000162000c2e1900 */
[----:B-1----:R-:W-:-:S04]  /*0e60*/  IMAD.WIDE R78, R27, 0x4, R52 ;  /* 0x000000041b4e7825 */ /* 0x002fc800078e0234 */
[----:B------:R-:W-:Y:S01]  /*0e70*/  IMAD R27, R39, 0x100, R18 ;  /* 0x00000100271b7824 */ /* 0x000fe200078e0212 */
[----:B------:R1:W5:Y:S01]  /*0e80*/  @!P0 LDG.E.EL R30, desc[UR6][R78.64] ;  /* 0x000000064e1e8981 */ /* 0x000362000c2e1900 */
[----:B------:R-:W-:Y:S02]  /*0e90*/  IMAD.MOV.U32 R21, RZ, RZ, RZ ;  /* 0x000000ffff157224 */ /* 0x000fe400078e00ff */
[----:B0-----:R-:W-:-:S04]  /*0ea0*/  IMAD.WIDE R50, R55, 0x4, R52 ;  /* 0x0000000437327825 */ /* 0x001fc800078e0234 */
[----:B------:R-:W-:Y:S01]  /*0eb0*/  IMAD.MOV.U32 R26, RZ, RZ, RZ ;  /* 0x000000ffff1a7224 */ /* 0x000fe200078e00ff */
[----:B------:R0:W5:Y:S01]  /*0ec0*/  @!P0 LDG.E.EL R21, desc[UR6][R50.64] ;  /* 0x0000000632158981 */ /* 0x000162000c2e1900 */
[----:B------:R-:W-:-:S04]  /*0ed0*/  IMAD.WIDE R82, R83, 0x4, R52 ;  /* 0x0000000453527825 */ /* 0x000fc800078e0234 */
[----:B-1----:R-:W-:Y:S01]  /*0ee0*/  IMAD.WIDE R78, R27, 0x4, R52 ;  /* 0x000000041b4e7825 */ /* 0x002fe200078e0234 */
[----:B------:R1:W5:Y:S03]  /*0ef0*/  @!P0 LDG.E.EL R26, desc[UR6][R82.64] ;  /* 0x00000006521a8981 */ /* 0x000366000c2e1900 */
[----:B------:R-:W-:Y:S01]  /*0f00*/  IMAD R27, R13, 0x100, R84 ;  /* 0x000001000d1b7824 */ /* 0x000fe200078e0254 */
[----:B0-----:R-:W-:-:S03]  /*0f10*/  CS2R R50, SRZ ;  /* 0x0000000000327805 */ /* 0x001fc6000001ff00 */
[----:B-1----:R-:W-:-:S05]  /*0f20*/  IMAD.WIDE R82, R27, 0x4, R52 ;  /* 0x000000041b527825 */ /* 0x002fca00078e0234 */
[----:B------:R0:W5:Y:S01]  /*0f30*/  @!P0 LDG.E.EL R50, desc[UR6][R82.64] ;  /* 0x0000000652328981 */ /* 0x000162000c2e1900 */
[----:B------:R-:W-:Y:S02]  /*0f40*/  IMAD R81, R11, 0x100, R22 ;  /* 0x000001000b517824 */ /* 0x000fe400078e0216 */
[----:B------:R-:W-:Y:S02]  /*0f50*/  IMAD R76, R23, 0x2, R76 ;  /* 0x00000002174c7824 */ /* 0x000fe400078e024c */
[----:B0-----:R-:W-:-:S04]  /*0f60*/  VIADD R82, R84, 0x1 ;  /* 0x0000000154527836 */ /* 0x001fc80000000000 */
[----:B------:R-:W-:Y:S02]  /*0f70*/  IMAD R85, R41, 0x100, R82 ;  /* 0x0000010029557824 */ /* 0x000fe400078e0252 */
[--C-:B------:R-:W-:Y:S02]  /*0f80*/  IMAD R27, R11, 0x100, R84.reuse ;  /* 0x000001000b1b7824 */ /* 0x100fe400078e0254 */
[----:B------:R-:W-:Y:S02]  /*0f90*/  IMAD R23, R39, 0x100, R84 ;  /* 0x0000010027177824 */ /* 0x000fe400078e0254 */
[----:B------:R-:W-:-:S04]  /*0fa0*/  IMAD.WIDE R84, R85, 0x4, R52 ;  /* 0x0000000455547825 */ /* 0x000fc800078e0234 */
[----:B------:R-:W-:Y:S01]  /*0fb0*/  IMAD.WIDE R80, R81, 0x4, R52 ;  /* 0x0000000451507825 */ /* 0x000fe200078e0234 */
[----:B------:R-:W5:Y:S04]  /*0fc0*/  @!P0 LDG.E.EL R63, desc[UR6][R84.64] ;  /* 0x00000006543f8981 */ /* 0x000f68000c2e1900 */
[----:B------:R0:W5:Y:S01]  /*0fd0*/  @!P0 LDG.E.EL R46, desc[UR6][R80.64] ;  /* 0x00000006502e8981 */ /* 0x000162000c2e1900 */
[----:B------:R-:W-:Y:S02]  /*0fe0*/  IMAD.MOV.U32 R22, RZ, RZ, RZ ;  /* 0x000000ffff167224 */ /* 0x000fe400078e00ff */
[----:B0-----:R-:W-:-:S04]  /*0ff0*/  IMAD R81, R11, 0x100, R18 ;  /* 0x000001000b517824 */ /* 0x001fc800078e0212 */
[----:B------:R-:W-:-:S04]  /*1000*/  IMAD.WIDE R80, R81, 0x4, R52 ;  /* 0x0000000451507825 */ /* 0x000fc800078e0234 */
[----:B------:R-:W-:Y:S01]  /*1010*/  IMAD.MOV.U32 R18, RZ, RZ, RZ ;  /* 0x000000ffff127224 */ /* 0x000fe200078e00ff */
[----:B------:R0:W5:Y:S05]  /*1020*/  @!P0 LDG.E.EL R22, desc[UR6][R80.64] ;  /* 0x0000000650168981 */ /* 0x00016a000c2e1900 */
[----:B------:R1:W5:Y:S01]  /*1030*/  @!P0 LDG.E.EL R18, desc[UR6][R78.64] ;  /* 0x000000064e128981 */ /* 0x000362000c2e1900 */
[----:B0-----:R-:W-:-:S05]  /*1040*/  IMAD.WIDE R80, R27, 0x4, R52 ;  /* 0x000000041b507825 */ /* 0x001fca00078e0234 */
[----:B------:R0:W5:Y:S01]  /*1050*/  @!P0 LDG.E.EL R48, desc[UR6][R80.64] ;  /* 0x0000000650308981 */ /* 0x000162000c2e1900 */
[----:B-1----:R-:W-:-:S04]  /*1060*/  IMAD.WIDE R78, R23, 0x4, R52 ;  /* 0x00000004174e7825 */ /* 0x002fc800078e0234 */
[----:B------:R-:W-:Y:S01]  /*1070*/  IMAD.MOV.U32 R59, RZ, RZ, RZ ;  /* 0x000000ffff3b7224 */ /* 0x000fe200078e00ff */
[----:B------:R1:W5:Y:S01]  /*1080*/  @!P0 LDG.E.EL R44, desc[UR6][R78.64] ;  /* 0x000000064e2c8981 */ /* 0x000362000c2e1900 */
[----:B0-----:R-:W-:-:S04]  /*1090*/  IMAD R81, R13, 0x100, R82 ;  /* 0x000001000d517824 */ /* 0x001fc800078e0252 */
[----:B------:R-:W-:-:S04]  /*10a0*/  IMAD.WIDE R80, R81, 0x4, R52 ;  /* 0x0000000451507825 */ /* 0x000fc800078e0234 */
[----:B-1----:R-:W-:Y:S01]  /*10b0*/  IMAD R79, R11, 0x100, R82 ;  /* 0x000001000b4f7824 */ /* 0x002fe200078e0252 */
[----:B------:R0:W5:Y:S01]  /*10c0*/  @!P0 LDG.E.EL R59, desc[UR6][R80.64] ;  /* 0x00000006503b8981 */ /* 0x000162000c2e1900 */
[----:B------:R-:W-:Y:S02]  /*10d0*/  IMAD.MOV.U32 R55, RZ, RZ, RZ ;  /* 0x000000ffff377224 */ /* 0x000fe400078e00ff */
[----:B------:R-:W-:-:S04]  /*10e0*/  IMAD.WIDE R78, R79, 0x4, R52 ;  /* 0x000000044f4e7825 */ /* 0x000fc800078e0234 */
[----:B------:R-:W-:Y:S01]  /*10f0*/  IMAD R83, R39, 0x100, R82 ;  /* 0x0000010027537824 */ /* 0x000fe200078e0252 */
[----:B------:R-:W5:Y:S03]  /*1100*/  @!P0 LDG.E.EL R55, desc[UR6][R78.64] ;  /* 0x000000064e378981 */ /* 0x000f66000c2e1900 */
[----:B------:R-:W-:-:S05]  /*1110*/  IMAD.WIDE R82, R83, 0x4, R52 ;  /* 0x0000000453527825 */ /* 0x000fca00078e0234 */
[----:B------:R1:W5:Y:S01]  /*1120*/  @!P0 LDG.E.EL R51, desc[UR6][R82.64] ;  /* 0x0000000652338981 */ /* 0x000362000c2e1900 */
[C---:B--2---:R-:W-:Y:S02]  /*1130*/  FSETP.GT.AND P1, PT, R68.reuse, R19, PT ;  /* 0x000000134400720b */ /* 0x044fe40003f24000 */
[----:B------:R-:W-:-:S11]  /*1140*/  FSETP.NAN.AND P2, PT, R68, R68, PT ;  /* 0x000000444400720b */ /* 0x000fd60003f48000 */
[----:B------:R-:W-:Y:S01]  /*1150*/  @!P1 FSEL R68, R68, R19, P2 ;  /* 0x0000001344449208 */ /* 0x000fe20001000000 */
[----:B------:R-:W-:-:S04]  /*1160*/  IMAD R19, R41, 0x100, R76 ;  /* 0x0000010029137824 */ /* 0x000fc800078e024c */
[----:B0-----:R-:W-:-:S05]  /*1170*/  IMAD.WIDE R80, R19, 0x4, R52 ;  /* 0x0000000413507825 */ /* 0x001fca00078e0234 */
[----:B------:R-:W2:Y:S01]  /*1180*/  @!P0 LDG.E.EL R31, desc[UR6][R80.64] ;  /* 0x00000006501f8981 */ /* 0x000ea2000c2e1900 */
[--C-:B------:R-:W-:Y:S02]  /*1190*/  IMAD R23, R11, 0x100, R76.reuse ;  /* 0x000001000b177824 */ /* 0x100fe400078e024c */
[----:B------:R-:W-:Y:S02]  /*11a0*/  IMAD R19, R13, 0x100, R76 ;  /* 0x000001000d137824 */ /* 0x000fe400078e024c */
[----:B-1----:R-:W-:-:S04]  /*11b0*/  IMAD.WIDE R82, R23, 0x4, R52 ;  /* 0x0000000417527825 */ /* 0x002fc800078e0234 */
[----:B------:R-:W-:Y:S02]  /*11c0*/  IMAD.MOV.U32 R27, RZ, RZ, RZ ;  /* 0x000000ffff1b7224 */ /* 0x000fe400078e00ff */
[----:B------:R-:W-:Y:S02]  /*11d0*/  IMAD.MOV.U32 R23, RZ, RZ, RZ ;  /* 0x000000ffff177224 */ /* 0x000fe400078e00ff */
[----:B------:R-:W-:-:S04]  /*11e0*/  IMAD.WIDE R78, R19, 0x4, R52 ;  /* 0x00000004134e7825 */ /* 0x000fc800078e0234 */
[----:B------:R-:W2:Y:S04]  /*11f0*/  @!P0 LDG.E.EL R23, desc[UR6][R82.64] ;  /* 0x0000000652178981 */ /* 0x000ea8000c2e1900 */
[----:B------:R-:W2:Y:S01]  /*1200*/  @!P0 LDG.E.EL R27, desc[UR6][R78.64] ;  /* 0x000000064e1b8981 */ /* 0x000ea2000c2e1900 */
[----:B------:R-:W-:Y:S02]  /*1210*/  IMAD R19, R39, 0x100, R76 ;  /* 0x0000010027137824 */ /* 0x000fe400078e024c */
[----:B------:R-:W-:Y:S02]  /*1220*/  IMAD.MOV.U32 R17, RZ, RZ, RZ ;  /* 0x000000ffff117224 */ /* 0x000fe400078e00ff */
[----:B------:R-:W-:-:S04]  /*1230*/  IMAD.WIDE R86, R87, 0x4, R52 ;  /* 0x0000000457567825 */ /* 0x000fc800078e0234 */
[----:B------:R-:W-:Y:S01]  /*1240*/  IMAD.WIDE R52, R19, 0x4, R52 ;  /* 0x0000000413347825 */ /* 0x000fe200078e0234 */
[----:B------:R-:W2:Y:S03]  /*1250*/  @!P0 LDG.E.EL R17, desc[UR6][R86.64] ;  /* 0x0000000656118981 */ /* 0x000ea6000c2e1900 */
[----:B------:R-:W-:-:S06]  /*1260*/  IMAD.MOV.U32 R19, RZ, RZ, RZ ;  /* 0x000000ffff137224 */ /* 0x000fcc00078e00ff */
[----:B------:R-:W2:Y:S01]  /*1270*/  @!P0 LDG.E.EL R19, desc[UR6][R52.64] ;  /* 0x0000000634138981 */ /* 0x000ea2000c2e1900 */
[C---:B---3--:R-:W-:Y:S02]  /*1280*/  FSETP.GT.AND P3, PT, R58.reuse, R74, PT ;  /* 0x0000004a3a00720b */ /* 0x048fe40003f64000 */
[C---:B----4-:R-:W-:Y:S02]  /*1290*/  FSETP.GT.AND P4, PT, R67.reuse, R72, PT ;  /* 0x000000484300720b */ /* 0x050fe40003f84000 */
[----:B------:R-:W-:Y:S02]  /*12a0*/  FSETP.NAN.AND P5, PT, R58, R58, PT ;  /* 0x0000003a3a00720b */ /* 0x000fe40003fa8000 */
[C---:B-----5:R-:W-:Y:S02]  /*12b0*/  FSETP.GT.AND P1, PT, R64.reuse, R9, PT ;  /* 0x000000094000720b */ /* 0x060fe40003f24000 */
[----:B------:R-:W-:Y:S02]  /*12c0*/  FSETP.NAN.AND P2, PT, R64, R64, PT ;  /* 0x000000404000720b */ /* 0x000fe40003f48000 */
[----:B------:R-:W-:-:S03]  /*12d0*/  FSETP.NAN.AND P6, PT, R67, R67, PT ;  /* 0x000000434300720b */ /* 0x000fc60003fc8000 */
[----:B------:R-:W-:-:S06]  /*12e0*/  @!P3 FSEL R58, R58, R74, P5 ;  /* 0x0000004a3a3ab208 */ /* 0x000fcc0002800000 */
[----:B------:R-:W-:Y:S02]  /*12f0*/  @!P1 FSEL R64, R64, R9, P2 ;  /* 0x0000000940409208 */ /* 0x000fe40001000000 */
[----:B------:R-:W-:Y:S02]  /*1300*/  FSETP.GT.AND P1, PT, R54, R77, PT ;  /* 0x0000004d3600720b */ /* 0x000fe40003f24000 */
[----:B------:R-:W-:Y:S02]  /*1310*/  FSETP.GT.AND P2, PT, R61, R70, PT ;  /* 0x000000463d00720b */ /* 0x000fe40003f44000 */
[----:B------:R-:W-:Y:S02]  /*1320*/  FSETP.GT.AND P3, PT, R62, R73, PT ;  /* 0x000000493e00720b */ /* 0x000fe40003f64000 */
[----:B------:R-:W-:Y:S02]  /*1330*/  @!P4 FSEL R67, R67, R72, P6 ;  /* 0x000000484343c208 */ /* 0x000fe40003000000 */
[----:B------:R-:W-:-:S02]  /*1340*/  FSETP.NAN.AND P5, PT, R54, R54, PT ;  /* 0x000000363600720b */ /* 0x000fc40003fa8000 */
[----:B------:R-:W-:Y:S02]  /*1350*/  FSETP.GT.AND P4, PT, R42, R75, PT ;  /* 0x0000004b2a00720b */ /* 0x000fe40003f84000 */
[C---:B------:R-:W-:Y:S02]  /*1360*/  FSETP.NAN.AND P6, PT, R61.reuse, R61, PT ;  /* 0x0000003d3d00720b */ /* 0x040fe40003fc8000 */
[----:B------:R-:W-:Y:S02]  /*1370*/  @!P1 FSEL R54, R54, R77, P5 ;  /* 0x0000004d36369208 */ /* 0x000fe40002800000 */
[----:B------:R-:W-:Y:S02]  /*1380*/  @!P2 FSEL R61, R61, R70, P6 ;  /* 0x000000463d3da208 */ /* 0x000fe40003000000 */
[----:B------:R-:W-:Y:S02]  /*1390*/  FSETP.GEU.AND P1, PT, R68, R49, PT ;  /* 0x000000314400720b */ /* 0x000fe40003f2e000 */
[----:B------:R-:W-:-:S02]  /*13a0*/  FSETP.GT.AND P2, PT, R57, R66, PT ;  /* 0x000000423900720b */ /* 0x000fc40003f44000 */
[----:B------:R-:W-:Y:S02]  /*13b0*/  FSETP.NAN.AND P5, PT, R62, R62, PT ;  /* 0x0000003e3e00720b */ /* 0x000fe40003fa8000 */
[----:B------:R-:W-:Y:S02]  /*13c0*/  FSETP.NAN.AND P6, PT, R42, R42, PT ;  /* 0x0000002a2a00720b */ /* 0x000fe40003fc8000 */
[----:B------:R-:W-:Y:S02]  /*13d0*/  @!P3 FSEL R62, R62, R73, P5 ;  /* 0x000000493e3eb208 */ /* 0x000fe40002800000 */
[----:B------:R-:W-:Y:S02]  /*13e0*/  FSETP.GT.AND P5, PT, R56, R71, PT ;  /* 0x000000473800720b */ /* 0x000fe40003fa4000 */
[----:B------:R-:W-:Y:S02]  /*13f0*/  @!P4 FSEL R42, R42, R75, P6 ;  /* 0x0000004b2a2ac208 */ /* 0x000fe40003000000 */
[----:B------:R-:W-:-:S02]  /*1400*/  FSETP.NAN.AND P4, PT, R49, R49, PT ;  /* 0x000000313100720b */ /* 0x000fc40003f88000 */
[----:B------:R-:W-:Y:S02]  /*1410*/  FSETP.GEU.AND P6, PT, R64, R38, PT ;  /* 0x000000264000720b */ /* 0x000fe40003fce000 */
[----:B------:R-:W-:Y:S02]  /*1420*/  FSETP.NAN.AND P3, PT, R57, R57, PT ;  /* 0x000000393900720b */ /* 0x000fe40003f68000 */
[----:B------:R-:W-:Y:S02]  /*1430*/  @P1 FSEL R49, R49, R68, P4 ;  /* 0x0000004431311208 */ /* 0x000fe40002000000 */
[----:B------:R-:W-:Y:S02]  /*1440*/  @!P2 FSEL R57, R57, R66, P3 ;  /* 0x000000423939a208 */ /* 0x000fe40001800000 */
[----:B------:R-:W-:Y:S02]  /*1450*/  FSETP.GEU.AND P4, PT, R62, R43, PT ;  /* 0x0000002b3e00720b */ /* 0x000fe40003f8e000 */
[----:B------:R-:W-:-:S02]  /*1460*/  FSETP.NAN.AND P1, PT, R56, R56, PT ;  /* 0x000000383800720b */ /* 0x000fc40003f28000 */
[----:B------:R-:W-:Y:S02]  /*1470*/  FSETP.NAN.AND P2, PT, R38, R38, PT ;  /* 0x000000262600720b */ /* 0x000fe40003f48000 */
[----:B------:R-:W-:Y:S02]  /*1480*/  @!P5 FSEL R56, R56, R71, P1 ;  /* 0x000000473838d208 */ /* 0x000fe40000800000 */
[----:B------:R-:W-:Y:S02]  /*1490*/  @P6 FSEL R38, R38, R64, P2 ;  /* 0x0000004026266208 */ /* 0x000fe40001000000 */
[C---:B------:R-:W-:Y:S02]  /*14a0*/  FSETP.NAN.AND P6, PT, R43.reuse, R43, PT ;  /* 0x0000002b2b00720b */ /* 0x040fe40003fc8000 */
[----:B------:R-:W-:Y:S02]  /*14b0*/  FSETP.GEU.AND P2, PT, R58, R47, PT ;  /* 0x0000002f3a00720b */ /* 0x000fe40003f4e000 */
[----:B------:R-:W-:-:S02]  /*14c0*/  @P4 FSEL R43, R43, R62, P6 ;  /* 0x0000003e2b2b4208 */ /* 0x000fc40003000000 */
[----:B------:R-:W-:Y:S02]  /*14d0*/  FSETP.GT.AND P4, PT, R40, R65, PT ;  /* 0x000000412800720b */ /* 0x000fe40003f84000 */
[----:B------:R-:W-:-:S07]  /*14e0*/  FSETP.NAN.AND P6, PT, R47, R47, PT ;  /* 0x0000002f2f00720b */ /* 0x000fce0003fc8000 */
[----:B------:R-:W-:Y:S02]  /*14f0*/  @P2 FSEL R47, R47, R58, P6 ;  /* 0x0000003a2f2f2208 */ /* 0x000fe40003000000 */
[----:B------:R-:W-:Y:S02]  /*1500*/  FSETP.NAN.AND P6, PT, R36, R36, PT ;  /* 0x000000242400720b */ /* 0x000fe40003fc8000 */
[----:B------:R-:W-:Y:S02]  /*1510*/  FSETP.GEU.AND P2, PT, R56, R7, PT ;  /* 0x000000073800720b */ /* 0x000fe40003f4e000 */
[C---:B------:R-:W-:Y:S02]  /*1520*/  FSETP.GT.AND P3, PT, R63.reuse, R60, PT ;  /* 0x0000003c3f00720b */ /* 0x040fe40003f64000 */
[----:B------:R-:W-:Y:S02]  /*1530*/  FSETP.GT.AND P1, PT, R46, R69, PT ;  /* 0x000000452e00720b */ /* 0x000fe40003f24000 */
[----:B------:R-:W-:-:S09]  /*1540*/  FSETP.NAN.AND P5, PT, R63, R63, PT ;  /* 0x0000003f3f00720b */ /* 0x000fd20003fa8000 */
[----:B------:R-:W-:Y:S02]  /*1550*/  @!P3 FSEL R63, R63, R60, P5 ;  /* 0x0000003c3f3fb208 */ /* 0x000fe40002800000 */
[----:B------:R-:W-:Y:S02]  /*1560*/  FSETP.GEU.AND P3, PT, R67, R36, PT ;  /* 0x000000244300720b */ /* 0x000fe40003f6e000 */
[----:B------:R-:W-:-:S04]  /*1570*/  FSETP.NAN.AND P5, PT, R46, R46, PT ;  /* 0x0000002e2e00720b */ /* 0x000fc80003fa8000 */
[----:B------:R-:W-:Y:S02]  /*1580*/  @!P1 FSEL R46, R46, R69, P5 ;  /* 0x000000452e2e9208 */ /* 0x000fe40002800000 */
[----:B------:R-:W-:Y:S02]  /*1590*/  FSETP.GEU.AND P1, PT, R63, R34, PT ;  /* 0x000000223f00720b */ /* 0x000fe40003f2e000 */
[----:B------:R-:W-:-:S03]  /*15a0*/  FSETP.NAN.AND P5, PT, R40, R40, PT ;  /* 0x000000282800720b */ /* 0x000fc60003fa8000 */
[----:B------:R-:W-:Y:S02]  /*15b0*/  @P3 FSEL R36, R36, R67, P6 ;  /* 0x0000004324243208 */ /* 0x000fe40003000000 */
[----:B------:R-:W-:Y:S02]  /*15c0*/  @!P4 FSEL R40, R40, R65, P5 ;  /* 0x000000412828c208 */ /* 0x000fe40002800000 */
[----:B------:R-:W-:Y:S02]  /*15d0*/  FSETP.GEU.AND P4, PT, R54, R45, PT ;  /* 0x0000002d3600720b */ /* 0x000fe40003f8e000 */
[C---:B------:R-:W-:Y:S02]  /*15e0*/  FSETP.NAN.AND P5, PT, R34.reuse, R34, PT ;  /* 0x000000222200720b */ /* 0x040fe40003fa8000 */
[----:B------:R-:W-:Y:S02]  /*15f0*/  FSETP.NAN.AND P6, PT, R7, R7, PT ;  /* 0x000000070700720b */ /* 0x000fe40003fc8000 */
[----:B------:R-:W-:-:S02]  /*1600*/  @P1 FSEL R34, R34, R63, P5 ;  /* 0x0000003f22221208 */ /* 0x000fc40002800000 */
[----:B------:R-:W-:Y:S02]  /*1610*/  @P2 FSEL R7, R7, R56, P6 ;  /* 0x0000003807072208 */ /* 0x000fe40003000000 */
[----:B------:R-:W-:Y:S02]  /*1620*/  FSETP.NAN.AND P6, PT, R45, R45, PT ;  /* 0x0000002d2d00720b */ /* 0x000fe40003fc8000 */
[----:B------:R-:W-:Y:S02]  /*1630*/  FSETP.GEU.AND P2, PT, R61, R12, PT ;  /* 0x0000000c3d00720b */ /* 0x000fe40003f4e000 */
[C---:B------:R-:W-:Y:S02]  /*1640*/  FSETP.GT.AND P3, PT, R59.reuse, R50, PT ;  /* 0x000000323b00720b */ /* 0x040fe40003f64000 */
[----:B------:R-:W-:Y:S02]  /*1650*/  FSETP.NAN.AND P5, PT, R59, R59, PT ;  /* 0x0000003b3b00720b */ /* 0x000fe40003fa8000 */
[----:B------:R-:W-:-:S02]  /*1660*/  FSETP.GT.AND P1, PT, R55, R48, PT ;  /* 0x000000303700720b */ /* 0x000fc40003f24000 */
[----:B------:R-:W-:-:S07]  /*1670*/  @P4 FSEL R45, R45, R54, P6 ;  /* 0x000000362d2d4208 */ /* 0x000fce0003000000 */
[----:B------:R-:W-:Y:S02]  /*1680*/  @!P3 FSEL R59, R59, R50, P5 ;  /* 0x000000323b3bb208 */ /* 0x000fe40002800000 */
[----:B------:R-:W-:Y:S02]  /*1690*/  FSETP.GEU.AND P3, PT, R46, R37, PT ;  /* 0x000000252e00720b */ /* 0x000fe40003f6e000 */
[----:B------:R-:W-:Y:S02]  /*16a0*/  FSETP.GT.AND P4, PT, R51, R44, PT ;  /* 0x0000002c3300720b */ /* 0x000fe40003f84000 */
[C---:B------:R-:W-:Y:S02]  /*16b0*/  FSETP.NAN.AND P5, PT, R55.reuse, R55, PT ;  /* 0x000000373700720b */ /* 0x040fe40003fa8000 */
[----:B------:R-:W-:Y:S02]  /*16c0*/  FSETP.NAN.AND P6, PT, R12, R12, PT ;  /* 0x0000000c0c00720b */ /* 0x000fe40003fc8000 */
[----:B------:R-:W-:-:S02]  /*16d0*/  @!P1 FSEL R55, R55, R48, P5 ;  /* 0x0000003037379208 */ /* 0x000fc40002800000 */
[----:B------:R-:W-:Y:S02]  /*16e0*/  FSETP.GEU.AND P5, PT, R59, R2, PT ;  /* 0x000000023b00720b */ /* 0x000fe40003fae000 */
[----:B------:R-:W-:Y:S02]  /*16f0*/  @P2 FSEL R12, R12, R61, P6 ;  /* 0x0000003d0c0c2208 */ /* 0x000fe40003000000 */
[----:B------:R-:W-:Y:S02]  /*1700*/  FSETP.GEU.AND P2, PT, R42, R15, PT ;  /* 0x0000000f2a00720b */ /* 0x000fe40003f4e000 */
[----:B------:R-:W-:Y:S02]  /*1710*/  FSETP.NAN.AND P6, PT, R37, R37, PT ;  /* 0x000000252500720b */ /* 0x000fe40003fc8000 */
[----:B------:R-:W-:Y:S02]  /*1720*/  FSETP.NAN.AND P1, PT, R51, R51, PT ;  /* 0x000000333300720b */ /* 0x000fe40003f28000 */
[----:B------:R-:W-:-:S02]  /*1730*/  @P3 FSEL R37, R37, R46, P6 ;  /* 0x0000002e25253208 */ /* 0x000fc40003000000 */
[----:B------:R-:W-:Y:S02]  /*1740*/  @!P4 FSEL R51, R51, R44, P1 ;  /* 0x0000002c3333c208 */ /* 0x000fe40000800000 */
[----:B------:R-:W-:Y:S02]  /*1750*/  FSETP.GEU.AND P4, PT, R57, R32, PT ;  /* 0x000000203900720b */ /* 0x000fe40003f8e000 */
[C---:B------:R-:W-:Y:S02]  /*1760*/  FSETP.NAN.AND P3, PT, R2.reuse, R2, PT ;  /* 0x000000020200720b */ /* 0x040fe40003f68000 */
[----:B------:R-:W-:Y:S02]  /*1770*/  FSETP.GEU.AND P1, PT, R55, R6, PT ;  /* 0x000000063700720b */ /* 0x000fe40003f2e000 */
[----:B------:R-:W-:Y:S02]  /*1780*/  FSETP.NAN.AND P6, PT, R15, R15, PT ;  /* 0x0000000f0f00720b */ /* 0x000fe40003fc8000 */
[----:B------:R-:W-:-:S02]  /*1790*/  @P5 FSEL R2, R2, R59, P3 ;  /* 0x0000003b02025208 */ /* 0x000fc40001800000 */
[----:B------:R-:W-:Y:S02]  /*17a0*/  FSETP.GEU.AND P3, PT, R51, R14, PT ;  /* 0x0000000e3300720b */ /* 0x000fe40003f6e000 */
[----:B------:R-:W-:Y:S02]  /*17b0*/  @P2 FSEL R15, R15, R42, P6 ;  /* 0x0000002a0f0f2208 */ /* 0x000fe40003000000 */
[----:B------:R-:W-:Y:S02]  /*17c0*/  FSETP.NAN.AND P6, PT, R32, R32, PT ;  /* 0x000000202000720b */ /* 0x000fe40003fc8000 */
[----:B------:R-:W-:Y:S02]  /*17d0*/  FSETP.GEU.AND P2, PT, R40, R35, PT ;  /* 0x000000232800720b */ /* 0x000fe40003f4e000 */
[----:B------:R-:W-:Y:S02]  /*17e0*/  FSETP.NAN.AND P5, PT, R6, R6, PT ;  /* 0x000000060600720b */ /* 0x000fe40003fa8000 */
[----:B------:R-:W-:-:S02]  /*17f0*/  @P4 FSEL R32, R32, R57, P6 ;  /* 0x0000003920204208 */ /* 0x000fc40003000000 */
[----:B------:R-:W-:Y:S02]  /*1800*/  @P1 FSEL R6, R6, R55, P5 ;  /* 0x0000003706061208 */ /* 0x000fe40002800000 */
        /* <DEDUP_REMOVED lines=13> */
[----:B------:R-:W-:Y:S02]  /*18e0*/  FSETP.GEU.AND P5, PT, R43, R30, PT ;  /* 0x0000001e2b00720b */ /* 0x000fe40003fae000 */
[C---:B------:R-:W-:Y:S01]  /*18f0*/  FSETP.NAN.AND P1, PT, R29.reuse, R29, PT ;  /* 0x0000001d1d00720b */ /* 0x040fe20003f28000 */
[----:B------:R-:W0:Y:S01]  /*1900*/  S2UR UR5, SR_CgaCtaId ;  /* 0x00000000000579c3 */ /* 0x000e220000008800 */
[----:B------:R-:W-:Y:S02]  /*1910*/  FSETP.NAN.AND P6, PT, R20, R20, PT ;  /* 0x000000141400720b */ /* 0x000fe40003fc8000 */
[----:B------:R-:W-:-:S02]  /*1920*/  @P3 FSEL R29, R29, R38, P1 ;  /* 0x000000261d1d3208 */ /* 0x000fc40000800000 */
[----:B------:R-:W-:Y:S02]  /*1930*/  FSETP.GEU.AND P1, PT, R7, R26, PT ;  /* 0x0000001a0700720b */ /* 0x000fe40003f2e000 */
[----:B------:R-:W-:Y:S02]  /*1940*/  @P2 FSEL R20, R20, R45, P6 ;  /* 0x0000002d14142208 */ /* 0x000fe40003000000 */
[C---:B------:R-:W-:Y:S02]  /*1950*/  FSETP.NAN.AND P3, PT, R25.reuse, R25, PT ;  /* 0x000000191900720b */ /* 0x040fe40003f68000 */
[C---:B------:R-:W-:Y:S02]  /*1960*/  FSETP.NAN.AND P2, PT, R30.reuse, R30, PT ;  /* 0x0000001e1e00720b */ /* 0x040fe40003f48000 */
[----:B------:R-:W-:Y:S02]  /*1970*/  @P4 FSEL R25, R25, R36, P3 ;  /* 0x0000002419194208 */ /* 0x000fe40001800000 */
[----:B------:R-:W-:-:S02]  /*1980*/  @P5 FSEL R30, R30, R43, P2 ;  /* 0x0000002b1e1e5208 */ /* 0x000fc40001000000 */
[----:B------:R-:W-:Y:S02]  /*1990*/  FSETP.NAN.AND P5, PT, R26, R26, PT ;  /* 0x0000001a1a00720b */ /* 0x000fe40003fa8000 */
[----:B--2---:R-:W-:Y:S02]  /*19a0*/  FSETP.GEU.AND P3, PT, R34, R31, PT ;  /* 0x0000001f2200720b */ /* 0x004fe40003f6e000 */
[----:B------:R-:W-:Y:S02]  /*19b0*/  FSETP.GEU.AND P4, PT, R37, R22, PT ;  /* 0x000000162500720b */ /* 0x000fe40003f8e000 */
[----:B------:R-:W-:Y:S01]  /*19c0*/  @P1 FSEL R26, R26, R7, P5 ;  /* 0x000000071a1a1208 */ /* 0x000fe20002800000 */
[----:B------:R-:W-:Y:S01]  /*19d0*/  IMAD.SHL.U32 R7, R10, 0x100, RZ ;  /* 0x000001000a077824 */ /* 0x000fe200078e00ff */
[----:B------:R-:W-:Y:S01]  /*19e0*/  FSETP.GEU.AND P2, PT, R12, R21, PT ;  /* 0x000000150c00720b */ /* 0x000fe20003f4e000 */
[----:B------:R-:W-:Y:S01]  /*19f0*/  UMOV UR4, 0x400 ;  /* 0x0000040000047882 */ /* 0x000fe20000000000 */
[----:B------:R-:W-:-:S02]  /*1a00*/  FSETP.NAN.AND P1, PT, R31, R31, PT ;  /* 0x0000001f1f00720b */ /* 0x000fc40003f28000 */
[----:B------:R-:W-:Y:S01]  /*1a10*/  LOP3.LUT R7, R7, 0xf00, RZ, 0xc0, !PT ;  /* 0x00000f0007077812 */ /* 0x000fe200078ec0ff */
[----:B0-----:R-:W-:Y:S01]  /*1a20*/  UPRMT UR4, UR5, 0x654, UR4 ;  /* 0x0000065405047896 */ /* 0x001fe20008000004 */
[C---:B------:R-:W-:Y:S02]  /*1a30*/  FSETP.NAN.AND P6, PT, R22.reuse, R22, PT ;  /* 0x000000161600720b */ /* 0x040fe40003fc8000 */
[----:B------:R-:W-:Y:S02]  /*1a40*/  @P3 FSEL R31, R31, R34, P1 ;  /* 0x000000221f1f3208 */ /* 0x000fe40000800000 */
[----:B------:R-:W-:Y:S01]  /*1a50*/  LOP3.LUT R34, R7, 0x80, RZ, 0xfc, !PT ;  /* 0x0000008007227812 */ /* 0x000fe200078efcff */
[--C-:B------:R-:W-:Y:S01]  /*1a60*/  IMAD R41, R41, 0x40, R8.reuse ;  /* 0x0000004029297824 */ /* 0x100fe200078e0208 */
[----:B------:R-:W-:Y:S01]  /*1a70*/  FSETP.NAN.AND P5, PT, R21, R21, PT ;  /* 0x000000151500720b */ /* 0x000fe20003fa8000 */
[--C-:B------:R-:W-:Y:S01]  /*1a80*/  IMAD R9, R13, 0x40, R8.reuse ;  /* 0x000000400d097824 */ /* 0x100fe200078e0208 */
[----:B------:R-:W-:Y:S01]  /*1a90*/  @P4 FSEL R22, R22, R37, P6 ;  /* 0x0000002516164208 */ /* 0x000fe20003000000 */
[--C-:B------:R-:W-:Y:S01]  /*1aa0*/  IMAD R11, R11, 0x40, R8.reuse ;  /* 0x000000400b0b7824 */ /* 0x100fe200078e0208 */
[----:B------:R-:W-:Y:S01]  /*1ab0*/  LOP3.LUT R36, R7, 0xc0, RZ, 0xfc, !PT ;  /* 0x000000c007247812 */ /* 0x000fe200078efcff */
[----:B------:R-:W-:Y:S01]  /*1ac0*/  IMAD R39, R39, 0x40, R8 ;  /* 0x0000004027277824 */ /* 0x000fe200078e0208 */
[----:B------:R-:W-:-:S02]  /*1ad0*/  LOP3.LUT R8, R7, R4, RZ, 0xfc, !PT ;  /* 0x0000000407087212 */ /* 0x000fc400078efcff */
[----:B------:R-:W-:Y:S02]  /*1ae0*/  LEA.HI R37, R34, UR4, RZ, 0x1e ;  /* 0x0000000422257c11 */ /* 0x000fe4000f8ff0ff */
[----:B------:R-:W-:Y:S02]  /*1af0*/  @P2 FSEL R21, R21, R12, P5 ;  /* 0x0000000c15152208 */ /* 0x000fe40002800000 */
[----:B------:R-:W-:Y:S01]  /*1b00*/  FSETP.GEU.AND P4, PT, R2, R27, PT ;  /* 0x0000001b0200720b */ /* 0x000fe20003f8e000 */
[----:B------:R-:W-:Y:S01]  /*1b10*/  IMAD R43, R8, 0x4, R37 ;  /* 0x00000004082b7824 */ /* 0x000fe200078e0225 */
[----:B------:R-:W-:Y:S02]  /*1b20*/  FSETP.GEU.AND P5, PT, R6, R23, PT ;  /* 0x000000170600720b */ /* 0x000fe40003fae000 */
[----:B------:R-:W-:Y:S02]  /*1b30*/  LEA.HI R45, R36, UR4, RZ, 0x1e ;  /* 0x00000004242d7c11 */ /* 0x000fe4000f8ff0ff */
[----:B------:R-:W-:Y:S01]  /*1b40*/  FSETP.GEU.AND P6, PT, R15, R16, PT ;  /* 0x000000100f00720b */ /* 0x000fe20003fce000 */
[----:B------:R-:W0:Y:S01]  /*1b50*/  LDC.64 R36, c[0x0][0x218] ;  /* 0x00008600ff247b82 */ /* 0x000e220000000a00 */
[----:B------:R-:W-:-:S02]  /*1b60*/  LOP3.LUT R12, R7, 0x40, RZ, 0xfc, !PT ;  /* 0x00000040070c7812 */ /* 0x000fc400078efcff */
[----:B------:R-:W-:Y:S02]  /*1b70*/  LEA.HI R13, R7, UR4, RZ, 0x1e ;  /* 0x00000004070d7c11 */ /* 0x000fe4000f8ff0ff */
[----:B------:R-:W-:Y:S02]  /*1b80*/  FSETP.NAN.AND P1, PT, R27, R27, PT ;  /* 0x0000001b1b00720b */ /* 0x000fe40003f28000 */
[----:B------:R-:W-:Y:S02]  /*1b90*/  FSETP.NAN.AND P2, PT, R23, R23, PT ;  /* 0x000000171700720b */ /* 0x000fe40003f48000 */
[----:B------:R-:W-:Y:S02]  /*1ba0*/  LEA.HI R7, R12, UR4, RZ, 0x1e ;  /* 0x000000040c077c11 */ /* 0x000fe4000f8ff0ff */
[----:B------:R-:W-:Y:S01]  /*1bb0*/  FSETP.NAN.AND P3, PT, R16, R16, PT ;  /* 0x000000101000720b */ /* 0x000fe20003f68000 */
[----:B------:R-:W-:Y:S01]  /*1bc0*/  IMAD R13, R8, 0x4, R13 ;  /* 0x00000004080d7824 */ /* 0x000fe200078e020d */
[----:B------:R-:W-:-:S02]  /*1bd0*/  @P4 FSEL R27, R27, R2, P1 ;  /* 0x000000021b1b4208 */ /* 0x000fc40000800000 */
[----:B------:R-:W-:Y:S01]  /*1be0*/  @P5 FSEL R23, R23, R6, P2 ;  /* 0x0000000617175208 */ /* 0x000fe20001000000 */
[----:B------:R-:W-:Y:S01]  /*1bf0*/  IMAD R12, R8, 0x4, R7 ;  /* 0x00000004080c7824 */ /* 0x000fe200078e0207 */
[----:B------:R-:W-:Y:S02]  /*1c00*/  FSETP.GEU.AND P4, PT, R32, R17, PT ;  /* 0x000000112000720b */ /* 0x000fe40003f8e000 */
[----:B------:R-:W-:Y:S02]  /*1c10*/  FSETP.GEU.AND P5, PT, R35, R18, PT ;  /* 0x000000122300720b */ /* 0x000fe40003fae000 */
[----:B------:R-:W-:Y:S01]  /*1c20*/  @P6 FSEL R16, R16, R15, P3 ;  /* 0x0000000f10106208 */ /* 0x000fe20001800000 */
[----:B------:R-:W-:Y:S01]  /*1c30*/  IMAD R38, R8, 0x4, R45 ;  /* 0x0000000408267824 */ /* 0x000fe200078e022d */
[----:B------:R-:W-:Y:S01]  /*1c40*/  FSETP.GEU.AND P6, PT, R14, R19, PT ;  /* 0x000000130e00720b */ /* 0x000fe20003fce000 */
[----:B------:R-:W-:Y:S01]  /*1c50*/  STS [R13], R28 ;  /* 0x0000001c0d007388 */ /* 0x000fe20000000800 */
[----:B------:R-:W-:-:S03]  /*1c60*/  FSETP.NAN.AND P1, PT, R17, R17, PT ;  /* 0x000000111100720b */ /* 0x000fc60003f28000 */
[----:B------:R-:W-:Y:S01]  /*1c70*/  STS [R12+0x100], R29 ;  /* 0x0001001d0c007388 */ /* 0x000fe20000000800 */
[----:B------:R-:W-:-:S03]  /*1c80*/  FSETP.NAN.AND P2, PT, R18, R18, PT ;  /* 0x000000121200720b */ /* 0x000fc60003f48000 */
[----:B------:R-:W-:Y:S01]  /*1c90*/  STS [R43+0x200], R30 ;  /* 0x0002001e2b007388 */ /* 0x000fe20000000800 */
[----:B------:R-:W-:-:S03]  /*1ca0*/  FSETP.NAN.AND P3, PT, R19, R19, PT ;  /* 0x000000131300720b */ /* 0x000fc60003f68000 */
[----:B------:R-:W-:Y:S01]  /*1cb0*/  STS [R38+0x300], R31 ;  /* 0x0003001f26007388 */ /* 0x000fe20000000800 */
[----:B0-----:R-:W-:-:S03]  /*1cc0*/  IMAD.WIDE R6, R41, 0x4, R36 ;  /* 0x0000000429067825 */ /* 0x001fc600078e0224 */
[----:B------:R-:W-:Y:S01]  /*1cd0*/  STS [R13+0x40], R24 ;  /* 0x000040180d007388 */ /* 0x000fe20000000800 */
[----:B------:R-:W-:-:S03]  /*1ce0*/  @P4 FSEL R17, R17, R32, P1 ;  /* 0x0000002011114208 */ /* 0x000fc60000800000 */
[----:B------:R-:W-:Y:S01]  /*1cf0*/  STS [R12+0x140], R25 ;  /* 0x000140190c007388 */ /* 0x000fe20000000800 */
[----:B------:R-:W-:Y:S01]  /*1d00*/  @P5 FSEL R18, R18, R35, P2 ;  /* 0x0000002312125208 */ /* 0x000fe20001000000 */
[--C-:B------:R-:W-:Y:S02]  /*1d10*/  IMAD.WIDE R8, R9, 0x4, R36.reuse ;  /* 0x0000000409087825 */ /* 0x100fe400078e0224 */
[----:B------:R-:W-:Y:S01]  /*1d20*/  STS [R43+0x240], R26 ;  /* 0x0002401a2b007388 */ /* 0x000fe20000000800 */
[----:B------:R-:W-:Y:S01]  /*1d30*/  @P6 FSEL R19, R19, R14, P3 ;  /* 0x0000000e13136208 */ /* 0x000fe20001800000 */
[--C-:B------:R-:W-:Y:S02]  /*1d40*/  IMAD.WIDE R34, R11, 0x4, R36.reuse ;  /* 0x000000040b227825 */ /* 0x100fe400078e0224 */
[----:B------:R-:W-:Y:S02]  /*1d50*/  STS [R38+0x340], R27 ;  /* 0x0003401b26007388 */ /* 0x000fe40000000800 */
[----:B------:R-:W-:-:S02]  /*1d60*/  IMAD.WIDE R36, R39, 0x4, R36 ;  /* 0x0000000427247825 */ /* 0x000fc400078e0224 */
[----:B------:R-:W-:Y:S04]  /*1d70*/  STS [R13+0x80], R20 ;  /* 0x000080140d007388 */ /* 0x000fe80000000800 */
[----:B------:R-:W-:Y:S01]  /*1d80*/  STS [R12+0x180], R21 ;  /* 0x000180150c007388 */ /* 0x000fe20000000800 */
[----:B------:R-:W-:-:S03]  /*1d90*/  LOP3.LUT R33, R33, 0x3c, R0, 0xf8, !PT ;  /* 0x0000003c21217812 */ /* 0x000fc600078ef800 */
[----:B------:R-:W-:Y:S01]  /*1da0*/  STS [R43+0x280], R22 ;  /* 0x000280162b007388 */ /* 0x000fe20000000800 */
[----:B------:R-:W-:-:S03]  /*1db0*/  LOP3.LUT R0, R0, 0x3fc, RZ, 0xc0, !PT ;  /* 0x000003fc00007812 */ /* 0x000fc600078ec0ff */
[----:B------:R-:W-:Y:S04]  /*1dc0*/  STS [R38+0x380], R23 ;  /* 0x0003801726007388 */ /* 0x000fe80000000800 */
[----:B------:R-:W-:Y:S04]  /*1dd0*/  STS [R13+0xc0], R16 ;  /* 0x0000c0100d007388 */ /* 0x000fe80000000800 */
[----:B------:R-:W-:Y:S04]  /*1de0*/  @!P0 STG.E.128 desc[UR6][R6.64], R28 ;  /* 0x0000001c06008986 */ /* 0x000fe8000c101d06 */
[----:B------:R-:W-:Y:S04]  /*1df0*/  STS [R12+0x1c0], R17 ;  /* 0x0001c0110c007388 */ /* 0x000fe80000000800 */
[----:B------:R-:W-:Y:S04]  /*1e00*/  @!P0 STG.E.128 desc[UR6][R8.64], R24 ;  /* 0x0000001808008986 */ /* 0x000fe8000c101d06 */
[----:B------:R-:W-:Y:S04]  /*1e10*/  STS [R43+0x2c0], R18 ;  /* 0x0002c0122b007388 */ /* 0x000fe80000000800 */
[----:B------:R0:W-:Y:S01]  /*1e20*/  @!P0 STG.E.128 desc[UR6][R34.64], R20 ;  /* 0x0000001422008986 */ /* 0x0001e2000c101d06 */
[----:B------:R-:W-:-:S03]  /*1e30*/  LOP3.LUT R2, R0, 0x400, RZ, 0xfc, !PT ;  /* 0x0000040000027812 */ /* 0x000fc600078efcff */
[----:B------:R-:W-:Y:S04]  /*1e40*/  STS [R38+0x3c0], R19 ;  /* 0x0003c01326007388 */ /* 0x000fe80000000800 */
[----:B------:R1:W-:Y:S01]  /*1e50*/  @!P0 STG.E.128 desc[UR6][R36.64], R16 ;  /* 0x0000001024008986 */ /* 0x0003e2000c101d06 */
[----:B------:R-:W-:Y:S02]  /*1e60*/  LOP3.LUT R14, R0, 0x800, RZ, 0xfc, !PT ;  /* 0x00000800000e7812 */ /* 0x000fe400078efcff */
[----:B------:R-:W-:Y:S02]  /*1e70*/  SHF.R.U32.HI R2, RZ, 0x2, R2 ;  /* 0x00000002ff027819 */ /* 0x000fe40000011602 */
[----:B------:R-:W-:Y:S02]  /*1e80*/  SHF.R.U32.HI R14, RZ, 0x2, R14 ;  /* 0x00000002ff0e7819 */ /* 0x000fe4000001160e */
[----:B------:R-:W-:-:S02]  /*1e90*/  LOP3.LUT R10, R10, 0xf0, RZ, 0xc0, !PT ;  /* 0x000000f00a0a7812 */ /* 0x000fc400078ec0ff */
[----:B------:R-:W-:Y:S01]  /*1ea0*/  LOP3.LUT R2, R2, 0x1f0, RZ, 0xc0, !PT ;  /* 0x000001f002027812 */ /* 0x000fe200078ec0ff */
[----:B0-----:R-:W0:Y:S01]  /*1eb0*/  LDC.64 R20, c[0x0][0x220] ;  /* 0x00008800ff147b82 */ /* 0x001e220000000a00 */
[----:B------:R-:W-:Y:S01]  /*1ec0*/  LOP3.LUT R14, R14, 0x2f0, RZ, 0xc0, !PT ;  /* 0x000002f00e0e7812 */ /* 0x000fe200078ec0ff */
[----:B------:R-:W-:Y:S02]  /*1ed0*/  VIADD R11, R10, UR4 ;  /* 0x000000040a0b7c36 */ /* 0x000fe40008000000 */
[----:B------:R-:W-:Y:S02]  /*1ee0*/  VIADD R13, R2, UR4 ;  /* 0x00000004020d7c36 */ /* 0x000fe40008000000 */
[----:B------:R-:W-:Y:S02]  /*1ef0*/  VIADD R15, R14, UR4 ;  /* 0x000000040e0f7c36 */ /* 0x000fe40008000000 */
[C---:B------:R-:W-:Y:S01]  /*1f00*/  IMAD R32, R0.reuse, 0x4, R11 ;  /* 0x0000000400207824 */ /* 0x040fe200078e020b */
[----:B------:R-:W-:Y:S01]  /*1f10*/  BAR.SYNC.DEFER_BLOCKING 0x0 ;  /* 0x0000000000007b1d */ /* 0x000fe20000010000 */
[----:B------:R-:W-:-:S02]  /*1f20*/  IMAD R13, R0, 0x4, R13 ;  /* 0x00000004000d7824 */ /* 0x000fc400078e020d */
[----:B------:R-:W-:Y:S01]  /*1f30*/  IMAD R10, R0, 0x4, R15 ;  /* 0x00000004000a7824 */ /* 0x000fe200078e020f */
[----:B------:R-:W-:-:S04]  /*1f40*/  SHF.R.S32.HI R2, RZ, 0x19, R5 ;  /* 0x00000019ff027819 */ /* 0x000fc80000011405 */
[----:B------:R-:W-:-:S04]  /*1f50*/  SGXT R2, R2, 0x1 ;  /* 0x000000010202781a */ /* 0x000fc80000000200 */
[----:B------:R-:W-:Y:S01]  /*1f60*/  LEA.HI R6, R2, R33, RZ, 0x8 ;  /* 0x0000002102067211 */ /* 0x000fe200078f40ff */
[----:B------:R-:W2:Y:S04]  /*1f70*/  LDS.128 R28, [R32] ;  /* 0x00000000201c7984 */ /* 0x000ea80000000c00 */
[----:B------:R-:W3:Y:S04]  /*1f80*/  LDS.128 R12, [R13+0x1000] ;  /* 0x001000000d0c7984 */ /* 0x000ee80000000c00 */
[----:B------:R-:W4:Y:S01]  /*1f90*/  LDS.128 R8, [R10+0x2000] ;  /* 0x002000000a087984 */ /* 0x000f220000000c00 */
[C---:B------:R-:W-:Y:S01]  /*1fa0*/  IMAD.SHL.U32 R7, R6.reuse, 0x40, RZ ;  /* 0x0000004006077824 */ /* 0x040fe200078e00ff */
[----:B-1----:R-:W-:-:S02]  /*1fb0*/  LOP3.LUT R18, R6, 0xffffff00, RZ, 0xc0, !PT ;  /* 0xffffff0006127812 */ /* 0x002fc400078ec0ff */
[----:B------:R-:W-:Y:S02]  /*1fc0*/  LOP3.LUT R2, R3, R4, RZ, 0xfc, !PT ;  /* 0x0000000403027212 */ /* 0x000fe400078efcff */
[----:B------:R-:W-:Y:S02]  /*1fd0*/  LOP3.LUT R7, R7, 0xffffc000, RZ, 0xc0, !PT ;  /* 0xffffc00007077812 */ /* 0x000fe400078ec0ff */
[----:B------:R-:W-:Y:S02]  /*1fe0*/  LOP3.LUT R5, R3, 0x10, R4, 0xfe, !PT ;  /* 0x0000001003057812 */ /* 0x000fe400078efe04 */
[----:B------:R-:W-:Y:S02]  /*1ff0*/  LOP3.LUT R6, R3, 0x20, R4, 0xfe, !PT ;  /* 0x0000002003067812 */ /* 0x000fe400078efe04 */
[----:B------:R-:W-:Y:S02]  /*2000*/  LOP3.LUT R16, R3, 0x30, R4, 0xfe, !PT ;  /* 0x0000003003107812 */ /* 0x000fe400078efe04 */
[----:B------:R-:W-:-:S02]  /*2010*/  IADD3 R33, R7, R33, -R18 ;  /* 0x0000002107217210 */ /* 0x000fc40007ffe812 */
[----:B------:R-:W-:Y:S02]  /*2020*/  ISETP.GE.AND P1, PT, R2, 0x40, PT ;  /* 0x000000400200780c */ /* 0x000fe40003f26270 */
[----:B------:R-:W-:Y:S02]  /*2030*/  LOP3.LUT R17, R0, 0xc00, RZ, 0xfc, !PT ;  /* 0x00000c0000117812 */ /* 0x000fe400078efcff */
[C---:B------:R-:W-:Y:S02]  /*2040*/  ISETP.GE.AND P2, PT, R5.reuse, 0x40, PT ;  /* 0x000000400500780c */ /* 0x040fe40003f46270 */
[----:B------:R-:W-:Y:S01]  /*2050*/  ISETP.GE.AND P3, PT, R6, 0x40, PT ;  /* 0x000000400600780c */ /* 0x000fe20003f66270 */
[--C-:B------:R-:W-:Y:S01]  /*2060*/  IMAD R3, R2, 0x100, R33.reuse ;  /* 0x0000010002037824 */ /* 0x100fe200078e0221 */
[----:B------:R-:W-:Y:S01]  /*2070*/  ISETP.GE.AND P0, PT, R16, 0x40, PT ;  /* 0x000000401000780c */ /* 0x000fe20003f06270 */
[----:B------:R-:W-:Y:S01]  /*2080*/  IMAD R5, R5, 0x100, R33 ;  /* 0x0000010005057824 */ /* 0x000fe200078e0221 */
[----:B------:R-:W-:Y:S01]  /*2090*/  SHF.R.U32.HI R17, RZ, 0x2, R17 ;  /* 0x00000002ff117819 */ /* 0x000fe20000011611 */
[----:B------:R-:W-:-:S02]  /*20a0*/  IMAD R7, R6, 0x100, R33 ;  /* 0x0000010006077824 */ /* 0x000fc400078e0221 */
[----:B0-----:R-:W-:Y:S01]  /*20b0*/  IMAD.WIDE R2, R3, 0x4, R20 ;  /* 0x0000000403027825 */ /* 0x001fe200078e0214 */
[----:B------:R-:W-:-:S03]  /*20c0*/  LOP3.LUT R17, R17, 0x3f0, RZ, 0xc0, !PT ;  /* 0x000003f011117812 */ /* 0x000fc600078ec0ff */
[--C-:B------:R-:W-:Y:S01]  /*20d0*/  IMAD.WIDE R4, R5, 0x4, R20.reuse ;  /* 0x0000000405047825 */ /* 0x100fe200078e0214 */
[----:B--2---:R0:W-:Y:S03]  /*20e0*/  @!P1 STG.E.128 desc[UR6][R2.64], R28 ;  /* 0x0000001c02009986 */ /* 0x0041e6000c101d06 */
[----:B------:R-:W-:Y:S01]  /*20f0*/  IMAD.WIDE R6, R7, 0x4, R20 ;  /* 0x0000000407067825 */ /* 0x000fe200078e0214 */
[----:B---3--:R0:W-:Y:S03]  /*2100*/  @!P2 STG.E.128 desc[UR6][R4.64], R12 ;  /* 0x0000000c0400a986 */ /* 0x0081e6000c101d06 */
[----:B------:R-:W-:Y:S01]  /*2110*/  VIADD R17, R17, UR4 ;  /* 0x0000000411117c36 */ /* 0x000fe20008000000 */
[----:B----4-:R0:W-:Y:S03]  /*2120*/  @!P3 STG.E.128 desc[UR6][R6.64], R8 ;  /* 0x000000080600b986 */ /* 0x0101e6000c101d06 */
[----:B------:R-:W-:Y:S01]  /*2130*/  IMAD R17, R0, 0x4, R17 ;  /* 0x0000000400117824 */ /* 0x000fe200078e0211 */
[----:B0-----:R-:W-:Y:S06]  /*2140*/  @P0 EXIT ;  /* 0x000000000000094d */ /* 0x001fec0003800000 */
[----:B0-----:R-:W0:Y:S01]  /*2150*/  LDS.128 R4, [R17+0x3000] ;  /* 0x0030000011047984 */ /* 0x001e220000000c00 */
[----:B------:R-:W-:-:S04]  /*2160*/  IMAD R3, R16, 0x100, R33 ;  /* 0x0000010010037824 */ /* 0x000fc800078e0221 */
[----:B------:R-:W-:-:S05]  /*2170*/  IMAD.WIDE R2, R3, 0x4, R20 ;  /* 0x0000000403027825 */ /* 0x000fca00078e0214 */
[----:B0-----:R-:W-:Y:S01]  /*2180*/  STG.E.128 desc[UR6][R2.64], R4 ;  /* 0x0000000402007986 */ /* 0x001fe2000c101d06 */
[----:B------:R-:W-:Y:S05]  /*2190*/  EXIT ;  /* 0x000000000000794d */ /* 0x000fea0003800000 */
.L_x_0:
[----:B------:R-:W-:-:S00]  /*21a0*/  BRA `(.L_x_0) ;  /* 0xfffffffc00fc7947 */ /* 0x000fc0000383ffff */
[----:B------:R-:W-:-:S00]  /*21b0*/  NOP ;  /* 0x0000000000007918 */ /* 0x000fc00000000000 */
        /* <DEDUP_REMOVED lines=12> */
.L_x_1:


//--------------------- .nv.shared.triton_poi_fused_convolution_max_pool2d_with_indices_15 --------------------------
	.section	.nv.shared.triton_poi_fused_convolution_max_pool2d_with_indices_15,"aw",@nobits
	.sectionflags	@""
	.align	16
	.zero		1024


//--------------------- .nv.constant0.triton_poi_fused_convolution_max_pool2d_with_indices_15 --------------------------
	.section	.nv.constant0.triton_poi_fused_convolution_max_pool2d_with_indices_15,"a",@progbits
	.sectionflags	@""
	.align	4
.nv.constant0.triton_poi_fused_convolution_max_pool2d_with_indices_15:
	.zero		560
